//
// Generated by NVIDIA NVVM Compiler
//
// Compiler Build ID: CL-36424714
// Cuda compilation tools, release 13.0, V13.0.88
// Based on NVVM 20.0.0
//

.version 9.0
.target sm_100
.address_size 64

	// .globl	_Z15histogramKernelPKjPjii
// _ZZ15histogramKernelPKjPjiiE9localHist has been demoted
// _ZZ19exclusiveScanKernelPjS_iE4temp has been demoted
.extern .shared .align 16 .b8 localOffsets[];
.extern .shared .align 16 .b8 sdata[];

.visible .entry _Z15histogramKernelPKjPjii(
	.param .u64 .ptr .align 1 _Z15histogramKernelPKjPjii_param_0,
	.param .u64 .ptr .align 1 _Z15histogramKernelPKjPjii_param_1,
	.param .u32 _Z15histogramKernelPKjPjii_param_2,
	.param .u32 _Z15histogramKernelPKjPjii_param_3
)
{
	.reg .pred 	%p<14>;
	.reg .b32 	%r<121>;
	.reg .b64 	%rd<21>;
	// demoted variable
	.shared .align 4 .b8 _ZZ15histogramKernelPKjPjiiE9localHist[1024];
	ld.param.u64 	%rd6, [_Z15histogramKernelPKjPjii_param_0];
	ld.param.u64 	%rd7, [_Z15histogramKernelPKjPjii_param_1];
	ld.param.u32 	%r57, [_Z15histogramKernelPKjPjii_param_2];
	ld.param.u32 	%r58, [_Z15histogramKernelPKjPjii_param_3];
	cvta.to.global.u64 	%rd1, %rd7;
	mov.u32 	%r120, %tid.x;
	setp.gt.u32 	%p1, %r120, 255;
	@%p1 bra 	$L__BB0_7;
	mov.u32 	%r2, %ntid.x;
	add.s32 	%r59, %r120, %r2;
	max.u32 	%r60, %r59, 256;
	setp.lt.u32 	%p2, %r59, 256;
	selp.u32 	%r61, 1, 0, %p2;
	add.s32 	%r62, %r59, %r61;
	sub.s32 	%r63, %r60, %r62;
	div.u32 	%r64, %r63, %r2;
	add.s32 	%r3, %r64, %r61;
	and.b32  	%r65, %r3, 3;
	setp.eq.s32 	%p3, %r65, 3;
	mov.u32 	%r111, %r120;
	@%p3 bra 	$L__BB0_4;
	add.s32 	%r66, %r3, 1;
	and.b32  	%r67, %r66, 3;
	shl.b32 	%r68, %r120, 2;
	mov.u32 	%r69, _ZZ15histogramKernelPKjPjiiE9localHist;
	add.s32 	%r108, %r69, %r68;
	shl.b32 	%r5, %r2, 2;
	neg.s32 	%r107, %r67;
	mad.lo.s32 	%r111, %r2, %r67, %r120;
$L__BB0_3:
	.pragma "nounroll";
	mov.b32 	%r70, 0;
	st.shared.u32 	[%r108], %r70;
	add.s32 	%r108, %r108, %r5;
	add.s32 	%r107, %r107, 1;
	setp.ne.s32 	%p4, %r107, 0;
	@%p4 bra 	$L__BB0_3;
$L__BB0_4:
	setp.lt.u32 	%p5, %r3, 3;
	@%p5 bra 	$L__BB0_7;
	shl.b32 	%r13, %r2, 2;
	shl.b32 	%r71, %r111, 2;
	mov.u32 	%r72, _ZZ15histogramKernelPKjPjiiE9localHist;
	add.s32 	%r110, %r72, %r71;
	shl.b32 	%r15, %r2, 4;
	shl.b32 	%r16, %r2, 3;
	mul.lo.s32 	%r17, %r2, 12;
$L__BB0_6:
	mov.b32 	%r73, 0;
	st.shared.u32 	[%r110], %r73;
	add.s32 	%r74, %r110, %r13;
	st.shared.u32 	[%r74], %r73;
	add.s32 	%r75, %r110, %r16;
	st.shared.u32 	[%r75], %r73;
	add.s32 	%r76, %r110, %r17;
	st.shared.u32 	[%r76], %r73;
	add.s32 	%r111, %r111, %r13;
	add.s32 	%r110, %r110, %r15;
	setp.lt.u32 	%p6, %r111, 256;
	@%p6 bra 	$L__BB0_6;
$L__BB0_7:
	bar.sync 	0;
	mov.u32 	%r22, %ctaid.x;
	mov.u32 	%r23, %ntid.x;
	mad.lo.s32 	%r24, %r22, %r23, %r120;
	setp.ge.s32 	%p7, %r24, %r57;
	@%p7 bra 	$L__BB0_9;
	cvta.to.global.u64 	%rd8, %rd6;
	mul.wide.s32 	%rd9, %r24, 4;
	add.s64 	%rd10, %rd8, %rd9;
	ld.global.u32 	%r77, [%rd10];
	shr.u32 	%r78, %r77, %r58;
	shl.b32 	%r79, %r78, 2;
	and.b32  	%r80, %r79, 1020;
	mov.u32 	%r81, _ZZ15histogramKernelPKjPjiiE9localHist;
	add.s32 	%r82, %r81, %r80;
	atom.shared.add.u32 	%r83, [%r82], 1;
$L__BB0_9:
	setp.gt.u32 	%p8, %r120, 255;
	bar.sync 	0;
	@%p8 bra 	$L__BB0_16;
	shl.b32 	%r25, %r22, 8;
	add.s32 	%r84, %r120, %r23;
	max.u32 	%r85, %r84, 256;
	setp.lt.u32 	%p9, %r84, 256;
	selp.u32 	%r86, 1, 0, %p9;
	add.s32 	%r87, %r84, %r86;
	sub.s32 	%r88, %r85, %r87;
	div.u32 	%r89, %r88, %r23;
	add.s32 	%r26, %r89, %r86;
	and.b32  	%r90, %r26, 3;
	setp.eq.s32 	%p10, %r90, 3;
	@%p10 bra 	$L__BB0_13;
	add.s32 	%r91, %r26, 1;
	and.b32  	%r92, %r91, 3;
	add.s32 	%r93, %r120, %r25;
	mul.wide.u32 	%rd11, %r93, 4;
	add.s64 	%rd20, %rd1, %rd11;
	mul.wide.u32 	%rd3, %r23, 4;
	shl.b32 	%r94, %r120, 2;
	mov.u32 	%r95, _ZZ15histogramKernelPKjPjiiE9localHist;
	add.s32 	%r113, %r95, %r94;
	shl.b32 	%r28, %r23, 2;
	neg.s32 	%r112, %r92;
	mad.lo.s32 	%r120, %r23, %r92, %r120;
$L__BB0_12:
	.pragma "nounroll";
	ld.shared.u32 	%r96, [%r113];
	st.global.u32 	[%rd20], %r96;
	add.s64 	%rd20, %rd20, %rd3;
	add.s32 	%r113, %r113, %r28;
	add.s32 	%r112, %r112, 1;
	setp.ne.s32 	%p11, %r112, 0;
	@%p11 bra 	$L__BB0_12;
$L__BB0_13:
	setp.lt.u32 	%p12, %r26, 3;
	@%p12 bra 	$L__BB0_16;
	shl.b32 	%r36, %r23, 2;
	add.s32 	%r116, %r120, %r25;
	add.s32 	%r119, %r116, %r23;
	shl.b32 	%r97, %r23, 1;
	add.s32 	%r118, %r116, %r97;
	mad.lo.s32 	%r117, %r23, 3, %r116;
	shl.b32 	%r98, %r120, 2;
	mov.u32 	%r99, _ZZ15histogramKernelPKjPjiiE9localHist;
	add.s32 	%r115, %r99, %r98;
	shl.b32 	%r42, %r23, 4;
	shl.b32 	%r43, %r23, 3;
	mul.lo.s32 	%r44, %r23, 12;
$L__BB0_15:
	ld.shared.u32 	%r100, [%r115];
	mul.wide.u32 	%rd12, %r116, 4;
	add.s64 	%rd13, %rd1, %rd12;
	st.global.u32 	[%rd13], %r100;
	add.s32 	%r101, %r115, %r36;
	ld.shared.u32 	%r102, [%r101];
	mul.wide.u32 	%rd14, %r119, 4;
	add.s64 	%rd15, %rd1, %rd14;
	st.global.u32 	[%rd15], %r102;
	add.s32 	%r103, %r115, %r43;
	ld.shared.u32 	%r104, [%r103];
	mul.wide.u32 	%rd16, %r118, 4;
	add.s64 	%rd17, %rd1, %rd16;
	st.global.u32 	[%rd17], %r104;
	add.s32 	%r105, %r115, %r44;
	ld.shared.u32 	%r106, [%r105];
	mul.wide.u32 	%rd18, %r117, 4;
	add.s64 	%rd19, %rd1, %rd18;
	st.global.u32 	[%rd19], %r106;
	add.s32 	%r120, %r120, %r36;
	add.s32 	%r119, %r119, %r36;
	add.s32 	%r118, %r118, %r36;
	add.s32 	%r117, %r117, %r36;
	add.s32 	%r116, %r116, %r36;
	add.s32 	%r115, %r115, %r42;
	setp.lt.u32 	%p13, %r120, 256;
	@%p13 bra 	$L__BB0_15;
$L__BB0_16:
	ret;

}
	// .globl	_Z19exclusiveScanKernelPjS_i
.visible .entry _Z19exclusiveScanKernelPjS_i(
	.param .u64 .ptr .align 1 _Z19exclusiveScanKernelPjS_i_param_0,
	.param .u64 .ptr .align 1 _Z19exclusiveScanKernelPjS_i_param_1,
	.param .u32 _Z19exclusiveScanKernelPjS_i_param_2
)
{
	.reg .pred 	%p<10>;
	.reg .b32 	%r<55>;
	.reg .b64 	%rd<9>;
	// demoted variable
	.shared .align 4 .b8 _ZZ19exclusiveScanKernelPjS_iE4temp[2048];
	ld.param.u64 	%rd1, [_Z19exclusiveScanKernelPjS_i_param_0];
	ld.param.u64 	%rd2, [_Z19exclusiveScanKernelPjS_i_param_1];
	ld.param.u32 	%r17, [_Z19exclusiveScanKernelPjS_i_param_2];
	mov.u32 	%r1, %tid.x;
	setp.ge.s32 	%p1, %r1, %r17;
	mov.b32 	%r49, 0;
	@%p1 bra 	$L__BB1_2;
	cvta.to.global.u64 	%rd3, %rd1;
	mul.wide.u32 	%rd4, %r1, 4;
	add.s64 	%rd5, %rd3, %rd4;
	ld.global.u32 	%r49, [%rd5];
$L__BB1_2:
	shl.b32 	%r20, %r1, 2;
	mov.u32 	%r21, _ZZ19exclusiveScanKernelPjS_iE4temp;
	add.s32 	%r4, %r21, %r20;
	st.shared.u32 	[%r4], %r49;
	shr.s32 	%r50, %r17, 1;
	setp.lt.s32 	%p2, %r50, 1;
	mov.b32 	%r52, 1;
	@%p2 bra 	$L__BB1_7;
	shl.b32 	%r23, %r1, 1;
	or.b32  	%r6, %r23, 1;
	mov.b32 	%r52, 1;
$L__BB1_4:
	bar.sync 	0;
	setp.ge.s32 	%p3, %r1, %r50;
	@%p3 bra 	$L__BB1_6;
	mul.lo.s32 	%r24, %r52, %r6;
	shl.b32 	%r25, %r24, 2;
	add.s32 	%r27, %r21, %r25;
	ld.shared.u32 	%r28, [%r27+-4];
	shl.b32 	%r29, %r52, 2;
	add.s32 	%r30, %r27, %r29;
	ld.shared.u32 	%r31, [%r30+-4];
	add.s32 	%r32, %r31, %r28;
	st.shared.u32 	[%r30+-4], %r32;
$L__BB1_6:
	shl.b32 	%r52, %r52, 1;
	shr.u32 	%r10, %r50, 1;
	setp.gt.u32 	%p4, %r50, 1;
	mov.u32 	%r50, %r10;
	@%p4 bra 	$L__BB1_4;
$L__BB1_7:
	setp.ne.s32 	%p5, %r1, 0;
	@%p5 bra 	$L__BB1_9;
	shl.b32 	%r33, %r17, 2;
	add.s32 	%r35, %r21, %r33;
	mov.b32 	%r36, 0;
	st.shared.u32 	[%r35+-4], %r36;
$L__BB1_9:
	setp.lt.s32 	%p6, %r17, 2;
	@%p6 bra 	$L__BB1_14;
	shl.b32 	%r38, %r1, 1;
	or.b32  	%r12, %r38, 1;
	mov.b32 	%r53, 1;
$L__BB1_11:
	shr.s32 	%r52, %r52, 1;
	bar.sync 	0;
	setp.ge.s32 	%p7, %r1, %r53;
	@%p7 bra 	$L__BB1_13;
	mul.lo.s32 	%r39, %r52, %r12;
	shl.b32 	%r40, %r39, 2;
	add.s32 	%r42, %r21, %r40;
	ld.shared.u32 	%r43, [%r42+-4];
	shl.b32 	%r44, %r52, 2;
	add.s32 	%r45, %r42, %r44;
	ld.shared.u32 	%r46, [%r45+-4];
	st.shared.u32 	[%r42+-4], %r46;
	add.s32 	%r47, %r46, %r43;
	st.shared.u32 	[%r45+-4], %r47;
$L__BB1_13:
	shl.b32 	%r53, %r53, 1;
	setp.lt.s32 	%p8, %r53, %r17;
	@%p8 bra 	$L__BB1_11;
$L__BB1_14:
	setp.ge.s32 	%p9, %r1, %r17;
	bar.sync 	0;
	@%p9 bra 	$L__BB1_16;
	ld.shared.u32 	%r48, [%r4];
	cvta.to.global.u64 	%rd6, %rd2;
	mul.wide.u32 	%rd7, %r1, 4;
	add.s64 	%rd8, %rd6, %rd7;
	st.global.u32 	[%rd8], %r48;
$L__BB1_16:
	ret;

}
	// .globl	_Z13reorderKernelPKjPjS0_S0_iii
.visible .entry _Z13reorderKernelPKjPjS0_S0_iii(
	.param .u64 .ptr .align 1 _Z13reorderKernelPKjPjS0_S0_iii_param_0,
	.param .u64 .ptr .align 1 _Z13reorderKernelPKjPjS0_S0_iii_param_1,
	.param .u64 .ptr .align 1 _Z13reorderKernelPKjPjS0_S0_iii_param_2,
	.param .u64 .ptr .align 1 _Z13reorderKernelPKjPjS0_S0_iii_param_3,
	.param .u32 _Z13reorderKernelPKjPjS0_S0_iii_param_4,
	.param .u32 _Z13reorderKernelPKjPjS0_S0_iii_param_5,
	.param .u32 _Z13reorderKernelPKjPjS0_S0_iii_param_6
)
{
	.reg .pred 	%p<3>;
	.reg .b32 	%r<23>;
	.reg .b64 	%rd<17>;

	ld.param.u64 	%rd1, [_Z13reorderKernelPKjPjS0_S0_iii_param_0];
	ld.param.u64 	%rd2, [_Z13reorderKernelPKjPjS0_S0_iii_param_1];
	ld.param.u64 	%rd3, [_Z13reorderKernelPKjPjS0_S0_iii_param_2];
	ld.param.u64 	%rd4, [_Z13reorderKernelPKjPjS0_S0_iii_param_3];
	ld.param.u32 	%r3, [_Z13reorderKernelPKjPjS0_S0_iii_param_4];
	ld.param.u32 	%r4, [_Z13reorderKernelPKjPjS0_S0_iii_param_5];
	mov.u32 	%r1, %tid.x;
	setp.gt.u32 	%p1, %r1, 255;
	@%p1 bra 	$L__BB2_2;
	cvta.to.global.u64 	%rd5, %rd4;
	cvta.to.global.u64 	%rd6, %rd3;
	mul.wide.u32 	%rd7, %r1, 4;
	add.s64 	%rd8, %rd5, %rd7;
	ld.global.u32 	%r5, [%rd8];
	mov.u32 	%r6, %ctaid.x;
	shl.b32 	%r7, %r6, 8;
	add.s32 	%r8, %r7, %r1;
	mul.wide.u32 	%rd9, %r8, 4;
	add.s64 	%rd10, %rd6, %rd9;
	ld.global.u32 	%r9, [%rd10];
	add.s32 	%r10, %r9, %r5;
	shl.b32 	%r11, %r1, 2;
	mov.u32 	%r12, localOffsets;
	add.s32 	%r13, %r12, %r11;
	st.shared.u32 	[%r13], %r10;
$L__BB2_2:
	bar.sync 	0;
	mov.u32 	%r14, %ctaid.x;
	mov.u32 	%r15, %ntid.x;
	mad.lo.s32 	%r2, %r14, %r15, %r1;
	setp.ge.s32 	%p2, %r2, %r3;
	@%p2 bra 	$L__BB2_4;
	cvta.to.global.u64 	%rd11, %rd1;
	mul.wide.s32 	%rd12, %r2, 4;
	add.s64 	%rd13, %rd11, %rd12;
	ld.global.u32 	%r16, [%rd13];
	shr.u32 	%r17, %r16, %r4;
	shl.b32 	%r18, %r17, 2;
	and.b32  	%r19, %r18, 1020;
	mov.u32 	%r20, localOffsets;
	add.s32 	%r21, %r20, %r19;
	atom.shared.add.u32 	%r22, [%r21], 1;
	cvta.to.global.u64 	%rd14, %rd2;
	mul.wide.u32 	%rd15, %r22, 4;
	add.s64 	%rd16, %rd14, %rd15;
	st.global.u32 	[%rd16], %r16;
$L__BB2_4:
	ret;

}
	// .globl	_Z16reduceHistogramsILi256EEvPKjPji
.visible .entry _Z16reduceHistogramsILi256EEvPKjPji(
	.param .u64 .ptr .align 1 _Z16reduceHistogramsILi256EEvPKjPji_param_0,
	.param .u64 .ptr .align 1 _Z16reduceHistogramsILi256EEvPKjPji_param_1,
	.param .u32 _Z16reduceHistogramsILi256EEvPKjPji_param_2
)
{
	.reg .pred 	%p<28>;
	.reg .b32 	%r<236>;
	.reg .b64 	%rd<67>;

	ld.param.u64 	%rd3, [_Z16reduceHistogramsILi256EEvPKjPji_param_0];
	ld.param.u64 	%rd2, [_Z16reduceHistogramsILi256EEvPKjPji_param_1];
	ld.param.u32 	%r93, [_Z16reduceHistogramsILi256EEvPKjPji_param_2];
	cvta.to.global.u64 	%rd1, %rd3;
	mov.u32 	%r1, %ctaid.x;
	mov.u32 	%r2, %tid.x;
	setp.ge.s32 	%p1, %r2, %r93;
	mov.b32 	%r235, 0;
	@%p1 bra 	$L__BB3_43;
	not.b32 	%r97, %r2;
	add.s32 	%r3, %r93, %r97;
	shr.u32 	%r98, %r3, 9;
	add.s32 	%r4, %r98, 1;
	and.b32  	%r5, %r4, 7;
	setp.lt.u32 	%p2, %r3, 3584;
	mov.b32 	%r235, 0;
	mov.u32 	%r227, %r2;
	@%p2 bra 	$L__BB3_21;
	add.s32 	%r209, %r2, 2304;
	shl.b32 	%r100, %r2, 8;
	add.s32 	%r101, %r1, %r100;
	add.s32 	%r208, %r101, 524288;
	and.b32  	%r102, %r4, 16777208;
	neg.s32 	%r207, %r102;
	mov.b32 	%r235, 0;
$L__BB3_3:
	.pragma "nounroll";
	add.s32 	%r104, %r208, -524288;
	add.s32 	%r105, %r209, -2048;
	setp.ge.s32 	%p3, %r105, %r93;
	mul.wide.u32 	%rd4, %r104, 4;
	add.s64 	%rd5, %rd1, %rd4;
	ld.global.nc.u32 	%r13, [%rd5];
	mov.b32 	%r211, 0;
	@%p3 bra 	$L__BB3_5;
	add.s32 	%r106, %r208, -458752;
	mul.wide.u32 	%rd6, %r106, 4;
	add.s64 	%rd7, %rd1, %rd6;
	ld.global.nc.u32 	%r211, [%rd7];
$L__BB3_5:
	add.s32 	%r108, %r13, %r235;
	add.s32 	%r16, %r108, %r211;
	add.s32 	%r109, %r208, -393216;
	add.s32 	%r110, %r209, -1536;
	setp.ge.s32 	%p4, %r110, %r93;
	mul.wide.u32 	%rd8, %r109, 4;
	add.s64 	%rd9, %rd1, %rd8;
	ld.global.nc.u32 	%r17, [%rd9];
	mov.b32 	%r212, 0;
	@%p4 bra 	$L__BB3_7;
	add.s32 	%r111, %r208, -327680;
	mul.wide.u32 	%rd10, %r111, 4;
	add.s64 	%rd11, %rd1, %rd10;
	ld.global.nc.u32 	%r212, [%rd11];
$L__BB3_7:
	add.s32 	%r113, %r17, %r16;
	add.s32 	%r20, %r113, %r212;
	add.s32 	%r114, %r208, -262144;
	add.s32 	%r115, %r209, -1024;
	setp.ge.s32 	%p5, %r115, %r93;
	mul.wide.u32 	%rd12, %r114, 4;
	add.s64 	%rd13, %rd1, %rd12;
	ld.global.nc.u32 	%r21, [%rd13];
	mov.b32 	%r213, 0;
	@%p5 bra 	$L__BB3_9;
	add.s32 	%r116, %r208, -196608;
	mul.wide.u32 	%rd14, %r116, 4;
	add.s64 	%rd15, %rd1, %rd14;
	ld.global.nc.u32 	%r213, [%rd15];
$L__BB3_9:
	add.s32 	%r118, %r21, %r20;
	add.s32 	%r24, %r118, %r213;
	add.s32 	%r119, %r208, -131072;
	add.s32 	%r120, %r209, -512;
	setp.ge.s32 	%p6, %r120, %r93;
	mul.wide.u32 	%rd16, %r119, 4;
	add.s64 	%rd17, %rd1, %rd16;
	ld.global.nc.u32 	%r25, [%rd17];
	mov.b32 	%r214, 0;
	@%p6 bra 	$L__BB3_11;
	add.s32 	%r121, %r208, -65536;
	mul.wide.u32 	%rd18, %r121, 4;
	add.s64 	%rd19, %rd1, %rd18;
	ld.global.nc.u32 	%r214, [%rd19];
$L__BB3_11:
	add.s32 	%r123, %r25, %r24;
	add.s32 	%r28, %r123, %r214;
	setp.ge.s32 	%p7, %r209, %r93;
	mul.wide.u32 	%rd20, %r208, 4;
	add.s64 	%rd21, %rd1, %rd20;
	ld.global.nc.u32 	%r29, [%rd21];
	mov.b32 	%r215, 0;
	@%p7 bra 	$L__BB3_13;
	add.s32 	%r124, %r208, 65536;
	mul.wide.u32 	%rd22, %r124, 4;
	add.s64 	%rd23, %rd1, %rd22;
	ld.global.nc.u32 	%r215, [%rd23];
$L__BB3_13:
	add.s32 	%r126, %r29, %r28;
	add.s32 	%r32, %r126, %r215;
	add.s32 	%r127, %r208, 131072;
	add.s32 	%r128, %r209, 512;
	setp.ge.s32 	%p8, %r128, %r93;
	mul.wide.u32 	%rd24, %r127, 4;
	add.s64 	%rd25, %rd1, %rd24;
	ld.global.nc.u32 	%r33, [%rd25];
	mov.b32 	%r216, 0;
	@%p8 bra 	$L__BB3_15;
	add.s32 	%r129, %r208, 196608;
	mul.wide.u32 	%rd26, %r129, 4;
	add.s64 	%rd27, %rd1, %rd26;
	ld.global.nc.u32 	%r216, [%rd27];
$L__BB3_15:
	add.s32 	%r131, %r33, %r32;
	add.s32 	%r36, %r131, %r216;
	add.s32 	%r132, %r208, 262144;
	add.s32 	%r133, %r209, 1024;
	setp.ge.s32 	%p9, %r133, %r93;
	mul.wide.u32 	%rd28, %r132, 4;
	add.s64 	%rd29, %rd1, %rd28;
	ld.global.nc.u32 	%r37, [%rd29];
	mov.b32 	%r217, 0;
	@%p9 bra 	$L__BB3_17;
	add.s32 	%r134, %r208, 327680;
	mul.wide.u32 	%rd30, %r134, 4;
	add.s64 	%rd31, %rd1, %rd30;
	ld.global.nc.u32 	%r217, [%rd31];
$L__BB3_17:
	add.s32 	%r136, %r37, %r36;
	add.s32 	%r40, %r136, %r217;
	add.s32 	%r137, %r208, 393216;
	add.s32 	%r138, %r209, 1536;
	setp.ge.s32 	%p10, %r138, %r93;
	mul.wide.u32 	%rd32, %r137, 4;
	add.s64 	%rd33, %rd1, %rd32;
	ld.global.nc.u32 	%r41, [%rd33];
	mov.b32 	%r218, 0;
	@%p10 bra 	$L__BB3_19;
	add.s32 	%r139, %r208, 458752;
	mul.wide.u32 	%rd34, %r139, 4;
	add.s64 	%rd35, %rd1, %rd34;
	ld.global.nc.u32 	%r218, [%rd35];
$L__BB3_19:
	add.s32 	%r140, %r41, %r40;
	add.s32 	%r235, %r140, %r218;
	add.s32 	%r209, %r209, 4096;
	add.s32 	%r208, %r208, 1048576;
	add.s32 	%r207, %r207, 8;
	setp.ne.s32 	%p11, %r207, 0;
	@%p11 bra 	$L__BB3_3;
	add.s32 	%r227, %r209, -2304;
$L__BB3_21:
	setp.eq.s32 	%p12, %r5, 0;
	@%p12 bra 	$L__BB3_43;
	setp.lt.u32 	%p13, %r5, 4;
	@%p13 bra 	$L__BB3_32;
	shl.b32 	%r143, %r227, 8;
	add.s32 	%r52, %r143, %r1;
	add.s32 	%r144, %r227, 256;
	setp.ge.s32 	%p14, %r144, %r93;
	mul.wide.u32 	%rd36, %r52, 4;
	add.s64 	%rd37, %rd1, %rd36;
	ld.global.nc.u32 	%r53, [%rd37];
	mov.b32 	%r222, 0;
	@%p14 bra 	$L__BB3_25;
	add.s32 	%r145, %r52, 65536;
	mul.wide.u32 	%rd38, %r145, 4;
	add.s64 	%rd39, %rd1, %rd38;
	ld.global.nc.u32 	%r222, [%rd39];
$L__BB3_25:
	add.s32 	%r147, %r53, %r235;
	add.s32 	%r56, %r147, %r222;
	add.s32 	%r148, %r52, 131072;
	add.s32 	%r149, %r227, 768;
	setp.ge.s32 	%p15, %r149, %r93;
	mul.wide.u32 	%rd40, %r148, 4;
	add.s64 	%rd41, %rd1, %rd40;
	ld.global.nc.u32 	%r57, [%rd41];
	mov.b32 	%r223, 0;
	@%p15 bra 	$L__BB3_27;
	add.s32 	%r150, %r52, 196608;
	mul.wide.u32 	%rd42, %r150, 4;
	add.s64 	%rd43, %rd1, %rd42;
	ld.global.nc.u32 	%r223, [%rd43];
$L__BB3_27:
	add.s32 	%r152, %r57, %r56;
	add.s32 	%r60, %r152, %r223;
	add.s32 	%r153, %r52, 262144;
	add.s32 	%r154, %r227, 1280;
	setp.ge.s32 	%p16, %r154, %r93;
	mul.wide.u32 	%rd44, %r153, 4;
	add.s64 	%rd45, %rd1, %rd44;
	ld.global.nc.u32 	%r61, [%rd45];
	mov.b32 	%r224, 0;
	@%p16 bra 	$L__BB3_29;
	add.s32 	%r155, %r52, 327680;
	mul.wide.u32 	%rd46, %r155, 4;
	add.s64 	%rd47, %rd1, %rd46;
	ld.global.nc.u32 	%r224, [%rd47];
$L__BB3_29:
	add.s32 	%r157, %r61, %r60;
	add.s32 	%r64, %r157, %r224;
	add.s32 	%r158, %r52, 393216;
	add.s32 	%r159, %r227, 1792;
	setp.ge.s32 	%p17, %r159, %r93;
	mul.wide.u32 	%rd48, %r158, 4;
	add.s64 	%rd49, %rd1, %rd48;
	ld.global.nc.u32 	%r65, [%rd49];
	mov.b32 	%r225, 0;
	@%p17 bra 	$L__BB3_31;
	add.s32 	%r160, %r52, 458752;
	mul.wide.u32 	%rd50, %r160, 4;
	add.s64 	%rd51, %rd1, %rd50;
	ld.global.nc.u32 	%r225, [%rd51];
$L__BB3_31:
	add.s32 	%r161, %r65, %r64;
	add.s32 	%r235, %r161, %r225;
	add.s32 	%r227, %r227, 2048;
$L__BB3_32:
	and.b32  	%r163, %r4, 3;
	setp.eq.s32 	%p18, %r163, 0;
	@%p18 bra 	$L__BB3_43;
	setp.eq.s32 	%p19, %r163, 1;
	@%p19 bra 	$L__BB3_39;
	shl.b32 	%r165, %r227, 8;
	add.s32 	%r73, %r165, %r1;
	add.s32 	%r166, %r227, 256;
	setp.ge.s32 	%p20, %r166, %r93;
	mul.wide.u32 	%rd52, %r73, 4;
	add.s64 	%rd53, %rd1, %rd52;
	ld.global.nc.u32 	%r74, [%rd53];
	mov.b32 	%r229, 0;
	@%p20 bra 	$L__BB3_36;
	add.s32 	%r167, %r73, 65536;
	mul.wide.u32 	%rd54, %r167, 4;
	add.s64 	%rd55, %rd1, %rd54;
	ld.global.nc.u32 	%r229, [%rd55];
$L__BB3_36:
	add.s32 	%r169, %r74, %r235;
	add.s32 	%r77, %r169, %r229;
	add.s32 	%r170, %r73, 131072;
	add.s32 	%r171, %r227, 768;
	setp.ge.s32 	%p21, %r171, %r93;
	mul.wide.u32 	%rd56, %r170, 4;
	add.s64 	%rd57, %rd1, %rd56;
	ld.global.nc.u32 	%r78, [%rd57];
	mov.b32 	%r230, 0;
	@%p21 bra 	$L__BB3_38;
	add.s32 	%r172, %r73, 196608;
	mul.wide.u32 	%rd58, %r172, 4;
	add.s64 	%rd59, %rd1, %rd58;
	ld.global.nc.u32 	%r230, [%rd59];
$L__BB3_38:
	add.s32 	%r173, %r78, %r77;
	add.s32 	%r235, %r173, %r230;
	add.s32 	%r227, %r227, 1024;
$L__BB3_39:
	and.b32  	%r174, %r3, 512;
	setp.ne.s32 	%p22, %r174, 0;
	@%p22 bra 	$L__BB3_43;
	shl.b32 	%r176, %r227, 8;
	add.s32 	%r86, %r176, %r1;
	add.s32 	%r177, %r227, 256;
	setp.ge.s32 	%p23, %r177, %r93;
	mul.wide.u32 	%rd60, %r86, 4;
	add.s64 	%rd61, %rd1, %rd60;
	ld.global.nc.u32 	%r87, [%rd61];
	mov.b32 	%r234, 0;
	@%p23 bra 	$L__BB3_42;
	add.s32 	%r178, %r86, 65536;
	mul.wide.u32 	%rd62, %r178, 4;
	add.s64 	%rd63, %rd1, %rd62;
	ld.global.nc.u32 	%r234, [%rd63];
$L__BB3_42:
	add.s32 	%r179, %r87, %r235;
	add.s32 	%r235, %r179, %r234;
$L__BB3_43:
	shl.b32 	%r180, %r2, 2;
	mov.u32 	%r181, sdata;
	add.s32 	%r92, %r181, %r180;
	st.shared.u32 	[%r92], %r235;
	bar.sync 	0;
	setp.gt.u32 	%p24, %r2, 127;
	@%p24 bra 	$L__BB3_45;
	ld.shared.u32 	%r182, [%r92+512];
	ld.shared.u32 	%r183, [%r92];
	add.s32 	%r184, %r183, %r182;
	st.shared.u32 	[%r92], %r184;
$L__BB3_45:
	bar.sync 	0;
	setp.gt.u32 	%p25, %r2, 63;
	@%p25 bra 	$L__BB3_47;
	ld.shared.u32 	%r185, [%r92+256];
	ld.shared.u32 	%r186, [%r92];
	add.s32 	%r187, %r186, %r185;
	st.shared.u32 	[%r92], %r187;
$L__BB3_47:
	bar.sync 	0;
	setp.gt.u32 	%p26, %r2, 31;
	@%p26 bra 	$L__BB3_50;
	ld.volatile.shared.u32 	%r188, [%r92+128];
	ld.volatile.shared.u32 	%r189, [%r92];
	add.s32 	%r190, %r189, %r188;
	st.volatile.shared.u32 	[%r92], %r190;
	ld.volatile.shared.u32 	%r191, [%r92+64];
	ld.volatile.shared.u32 	%r192, [%r92];
	add.s32 	%r193, %r192, %r191;
	st.volatile.shared.u32 	[%r92], %r193;
	ld.volatile.shared.u32 	%r194, [%r92+32];
	ld.volatile.shared.u32 	%r195, [%r92];
	add.s32 	%r196, %r195, %r194;
	st.volatile.shared.u32 	[%r92], %r196;
	ld.volatile.shared.u32 	%r197, [%r92+16];
	ld.volatile.shared.u32 	%r198, [%r92];
	add.s32 	%r199, %r198, %r197;
	st.volatile.shared.u32 	[%r92], %r199;
	ld.volatile.shared.u32 	%r200, [%r92+8];
	ld.volatile.shared.u32 	%r201, [%r92];
	add.s32 	%r202, %r201, %r200;
	st.volatile.shared.u32 	[%r92], %r202;
	ld.volatile.shared.u32 	%r203, [%r92+4];
	ld.volatile.shared.u32 	%r204, [%r92];
	add.s32 	%r205, %r204, %r203;
	st.volatile.shared.u32 	[%r92], %r205;
	setp.ne.s32 	%p27, %r2, 0;
	@%p27 bra 	$L__BB3_50;
	ld.shared.u32 	%r206, [sdata];
	cvta.to.global.u64 	%rd64, %rd2;
	mul.wide.u32 	%rd65, %r1, 4;
	add.s64 	%rd66, %rd64, %rd65;
	st.global.u32 	[%rd66], %r206;
$L__BB3_50:
	ret;

}


// ===== COMPILED SASS (sm_100) =====

	.target	sm_100

	.elftype	@"ET_EXEC"


//--------------------- .note.nv.tkinfo           --------------------------
	.section	.note.nv.tkinfo,"",@"SHT_NOTE"
	.sectionflags	@"SHF_NOTE_NV_TKINFO"
	.tkinfo
        /*0018*/ 	.word	0x00000002
        /*0030*/ 	.string	""
        /*0030*/ 	.string	"ptxas"
        /*0030*/ 	.string	"Cuda compilation tools, release 13.0, V13.0.88"
        /*0030*/ 	.string	"Build cuda_13.0.r13.0/compiler.36424714_0"
        /*0030*/ 	.string	"-arch sm_100 -m 64 "



//--------------------- .note.nv.cuinfo           --------------------------
	.section	.note.nv.cuinfo,"",@"SHT_NOTE"
	.sectionflags	@"SHF_NOTE_NV_CUINFO"
        /*0018*/ 	.short	0x0002
        /*001a*/ 	.short	0x0064
        /*001c*/ 	.short	0x0082
	.zero		2


//--------------------- .nv.info                  --------------------------
	.section	.nv.info,"",@"SHT_CUDA_INFO"
	.align	4


	//----- nvinfo : EIATTR_REGCOUNT
	.align		4
        /*0000*/ 	.byte	0x04, 0x2f
        /*0002*/ 	.short	(.L_1 - .L_0)
	.align		4
.L_0:
        /*0004*/ 	.word	index@(_Z15histogramKernelPKjPjii)
        /*0008*/ 	.word	0x0000001a


	//----- nvinfo : EIATTR_FRAME_SIZE
	.align		4
.L_1:
        /*000c*/ 	.byte	0x04, 0x11
        /*000e*/ 	.short	(.L_3 - .L_2)
	.align		4
.L_2:
        /*0010*/ 	.word	index@(_Z15histogramKernelPKjPjii)
        /*0014*/ 	.word	0x00000000


	//----- nvinfo : EIATTR_REGCOUNT
	.align		4
.L_3:
        /*0018*/ 	.byte	0x04, 0x2f
        /*001a*/ 	.short	(.L_5 - .L_4)
	.align		4
.L_4:
        /*001c*/ 	.word	index@(_Z19exclusiveScanKernelPjS_i)
        /*0020*/ 	.word	0x0000000e


	//----- nvinfo : EIATTR_FRAME_SIZE
	.align		4
.L_5:
        /*0024*/ 	.byte	0x04, 0x11
        /*0026*/ 	.short	(.L_7 - .L_6)
	.align		4
.L_6:
        /*0028*/ 	.word	index@(_Z19exclusiveScanKernelPjS_i)
        /*002c*/ 	.word	0x00000000


	//----- nvinfo : EIATTR_REGCOUNT
	.align		4
.L_7:
        /*0030*/ 	.byte	0x04, 0x2f
        /*0032*/ 	.short	(.L_9 - .L_8)
	.align		4
.L_8:
        /*0034*/ 	.word	index@(_Z13reorderKernelPKjPjS0_S0_iii)
        /*0038*/ 	.word	0x0000000e


	//----- nvinfo : EIATTR_FRAME_SIZE
	.align		4
.L_9:
        /*003c*/ 	.byte	0x04, 0x11
        /*003e*/ 	.short	(.L_11 - .L_10)
	.align		4
.L_10:
        /*0040*/ 	.word	index@(_Z13reorderKernelPKjPjS0_S0_iii)
        /*0044*/ 	.word	0x00000000


	//----- nvinfo : EIATTR_REGCOUNT
	.align		4
.L_11:
        /*0048*/ 	.byte	0x04, 0x2f
        /*004a*/ 	.short	(.L_13 - .L_12)
	.align		4
.L_12:
        /*004c*/ 	.word	index@(_Z16reduceHistogramsILi256EEvPKjPji)
        /*0050*/ 	.word	0x00000020


	//----- nvinfo : EIATTR_FRAME_SIZE
	.align		4
.L_13:
        /*0054*/ 	.byte	0x04, 0x11
        /*0056*/ 	.short	(.L_15 - .L_14)
	.align		4
.L_14:
        /*0058*/ 	.word	index@(_Z16reduceHistogramsILi256EEvPKjPji)
        /*005c*/ 	.word	0x00000000


	//----- nvinfo : EIATTR_MIN_STACK_SIZE
	.align		4
.L_15:
        /*0060*/ 	.byte	0x04, 0x12
        /*0062*/ 	.short	(.L_17 - .L_16)
	.align		4
.L_16:
        /*0064*/ 	.word	index@(_Z16reduceHistogramsILi256EEvPKjPji)
        /*0068*/ 	.word	0x00000000


	//----- nvinfo : EIATTR_MIN_STACK_SIZE
	.align		4
.L_17:
        /*006c*/ 	.byte	0x04, 0x12
        /*006e*/ 	.short	(.L_19 - .L_18)
	.align		4
.L_18:
        /*0070*/ 	.word	index@(_Z13reorderKernelPKjPjS0_S0_iii)
        /*0074*/ 	.word	0x00000000


	//----- nvinfo : EIATTR_MIN_STACK_SIZE
	.align		4
.L_19:
        /*0078*/ 	.byte	0x04, 0x12
        /*007a*/ 	.short	(.L_21 - .L_20)
	.align		4
.L_20:
        /*007c*/ 	.word	index@(_Z19exclusiveScanKernelPjS_i)
        /*0080*/ 	.word	0x00000000


	//----- nvinfo : EIATTR_MIN_STACK_SIZE
	.align		4
.L_21:
        /*0084*/ 	.byte	0x04, 0x12
        /*0086*/ 	.short	(.L_23 - .L_22)
	.align		4
.L_22:
        /*0088*/ 	.word	index@(_Z15histogramKernelPKjPjii)
        /*008c*/ 	.word	0x00000000
.L_23:


//--------------------- .nv.compat                --------------------------
	.section	.nv.compat,"",@"SHT_CUDA_COMPAT_INFO"
	.align	4
        /*0000*/ 	.byte	0x02, 0x09, 0x00, 0x00, 0x02, 0x02, 0x01, 0x00, 0x02, 0x05, 0x05, 0x00, 0x03, 0x07, 0x01, 0x01
        /*0010*/ 	.byte	0x02, 0x03, 0x00, 0x00, 0x02, 0x06, 0x01, 0x00, 0x04, 0x0b, 0x08, 0x00, 0x09, 0x00, 0x00, 0x00
        /*0020*/ 	.byte	0x00, 0x00, 0x00, 0x00


//--------------------- .nv.info._Z16reduceHistogramsILi256EEvPKjPji --------------------------
	.section	.nv.info._Z16reduceHistogramsILi256EEvPKjPji,"",@"SHT_CUDA_INFO"
	.sectionflags	@""
	.align	4


	//----- nvinfo : EIATTR_CUDA_API_VERSION
	.align		4
        /*0000*/ 	.byte	0x04, 0x37
        /*0002*/ 	.short	(.L_25 - .L_24)
.L_24:
        /*0004*/ 	.word	0x00000082


	//----- nvinfo : EIATTR_KPARAM_INFO
	.align		4
.L_25:
        /*0008*/ 	.byte	0x04, 0x17
        /*000a*/ 	.short	(.L_27 - .L_26)
.L_26:
        /*000c*/ 	.word	0x00000000
        /*0010*/ 	.short	0x0002
        /*0012*/ 	.short	0x0010
        /*0014*/ 	.byte	0x00, 0xf0, 0x11, 0x00


	//----- nvinfo : EIATTR_KPARAM_INFO
	.align		4
.L_27:
        /*0018*/ 	.byte	0x04, 0x17
        /*001a*/ 	.short	(.L_29 - .L_28)
.L_28:
        /*001c*/ 	.word	0x00000000
        /*0020*/ 	.short	0x0001
        /*0022*/ 	.short	0x0008
        /*0024*/ 	.byte	0x00, 0xf5, 0x21, 0x00


	//----- nvinfo : EIATTR_KPARAM_INFO
	.align		4
.L_29:
        /*0028*/ 	.byte	0x04, 0x17
        /*002a*/ 	.short	(.L_31 - .L_30)
.L_30:
        /*002c*/ 	.word	0x00000000
        /*0030*/ 	.short	0x0000
        /*0032*/ 	.short	0x0000
        /*0034*/ 	.byte	0x00, 0xf5, 0x21, 0x00


	//----- nvinfo : EIATTR_SPARSE_MMA_MASK
	.align		4
.L_31:
        /*0038*/ 	.byte	0x03, 0x50
        /*003a*/ 	.short	0x0000


	//----- nvinfo : EIATTR_MAXREG_COUNT
	.align		4
        /*003c*/ 	.byte	0x03, 0x1b
        /*003e*/ 	.short	0x00ff


	//----- nvinfo : EIATTR_NUM_BARRIERS
	.align		4
        /*0040*/ 	.byte	0x02, 0x4c
        /*0042*/ 	.byte	0x01
	.zero		1


	//----- nvinfo : EIATTR_MERCURY_ISA_VERSION
	.align		4
        /*0044*/ 	.byte	0x03, 0x5f
        /*0046*/ 	.short	0x0101


	//----- nvinfo : EIATTR_VRC_CTA_INIT_COUNT
	.align		4
        /*0048*/ 	.byte	0x02, 0x4a
	.zero		1
	.zero		1


	//----- nvinfo : EIATTR_EXIT_INSTR_OFFSETS
	.align		4
        /*004c*/ 	.byte	0x04, 0x1c
        /*004e*/ 	.short	(.L_33 - .L_32)


	//   ....[0]....
.L_32:
        /*0050*/ 	.word	0x00000de0


	//   ....[1]....
        /*0054*/ 	.word	0x00000f80


	//   ....[2]....
        /*0058*/ 	.word	0x00000fd0


	//----- nvinfo : EIATTR_CRS_STACK_SIZE
	.align		4
.L_33:
        /*005c*/ 	.byte	0x04, 0x1e
        /*005e*/ 	.short	(.L_35 - .L_34)
.L_34:
        /*0060*/ 	.word	0x00000000


	//----- nvinfo : EIATTR_CBANK_PARAM_SIZE
	.align		4
.L_35:
        /*0064*/ 	.byte	0x03, 0x19
        /*0066*/ 	.short	0x0014


	//----- nvinfo : EIATTR_PARAM_CBANK
	.align		4
        /*0068*/ 	.byte	0x04, 0x0a
        /*006a*/ 	.short	(.L_37 - .L_36)
	.align		4
.L_36:
        /*006c*/ 	.word	index@(.nv.constant0._Z16reduceHistogramsILi256EEvPKjPji)
        /*0070*/ 	.short	0x0380
        /*0072*/ 	.short	0x0014


	//----- nvinfo : EIATTR_SW_WAR
	.align		4
.L_37:
        /*0074*/ 	.byte	0x04, 0x36
        /*0076*/ 	.short	(.L_39 - .L_38)
.L_38:
        /*0078*/ 	.word	0x00000008
.L_39:


//--------------------- .nv.info._Z13reorderKernelPKjPjS0_S0_iii --------------------------
	.section	.nv.info._Z13reorderKernelPKjPjS0_S0_iii,"",@"SHT_CUDA_INFO"
	.sectionflags	@""
	.align	4


	//----- nvinfo : EIATTR_CUDA_API_VERSION
	.align		4
        /*0000*/ 	.byte	0x04, 0x37
        /*0002*/ 	.short	(.L_41 - .L_40)
.L_40:
        /*0004*/ 	.word	0x00000082


	//----- nvinfo : EIATTR_KPARAM_INFO
	.align		4
.L_41:
        /*0008*/ 	.byte	0x04, 0x17
        /*000a*/ 	.short	(.L_43 - .L_42)
.L_42:
        /*000c*/ 	.word	0x00000000
        /*0010*/ 	.short	0x0006
        /*0012*/ 	.short	0x0028
        /*0014*/ 	.byte	0x00, 0xf0, 0x11, 0x00


	//----- nvinfo : EIATTR_KPARAM_INFO
	.align		4
.L_43:
        /*0018*/ 	.byte	0x04, 0x17
        /*001a*/ 	.short	(.L_45 - .L_44)
.L_44:
        /*001c*/ 	.word	0x00000000
        /*0020*/ 	.short	0x0005
        /*0022*/ 	.short	0x0024
        /*0024*/ 	.byte	0x00, 0xf0, 0x11, 0x00


	//----- nvinfo : EIATTR_KPARAM_INFO
	.align		4
.L_45:
        /*0028*/ 	.byte	0x04, 0x17
        /*002a*/ 	.short	(.L_47 - .L_46)
.L_46:
        /*002c*/ 	.word	0x00000000
        /*0030*/ 	.short	0x0004
        /*0032*/ 	.short	0x0020
        /*0034*/ 	.byte	0x00, 0xf0, 0x11, 0x00


	//----- nvinfo : EIATTR_KPARAM_INFO
	.align		4
.L_47:
        /*0038*/ 	.byte	0x04, 0x17
        /*003a*/ 	.short	(.L_49 - .L_48)
.L_48:
        /*003c*/ 	.word	0x00000000
        /*0040*/ 	.short	0x0003
        /*0042*/ 	.short	0x0018
        /*0044*/ 	.byte	0x00, 0xf5, 0x21, 0x00


	//----- nvinfo : EIATTR_KPARAM_INFO
	.align		4
.L_49:
        /*0048*/ 	.byte	0x04, 0x17
        /*004a*/ 	.short	(.L_51 - .L_50)
.L_50:
        /*004c*/ 	.word	0x00000000
        /*0050*/ 	.short	0x0002
        /*0052*/ 	.short	0x0010
        /*0054*/ 	.byte	0x00, 0xf5, 0x21, 0x00


	//----- nvinfo : EIATTR_KPARAM_INFO
	.align		4
.L_51:
        /*0058*/ 	.byte	0x04, 0x17
        /*005a*/ 	.short	(.L_53 - .L_52)
.L_52:
        /*005c*/ 	.word	0x00000000
        /*0060*/ 	.short	0x0001
        /*0062*/ 	.short	0x0008
        /*0064*/ 	.byte	0x00, 0xf5, 0x21, 0x00


	//----- nvinfo : EIATTR_KPARAM_INFO
	.align		4
.L_53:
        /*0068*/ 	.byte	0x04, 0x17
        /*006a*/ 	.short	(.L_55 - .L_54)
.L_54:
        /*006c*/ 	.word	0x00000000
        /*0070*/ 	.short	0x0000
        /*0072*/ 	.short	0x0000
        /*0074*/ 	.byte	0x00, 0xf5, 0x21, 0x00


	//----- nvinfo : EIATTR_SPARSE_MMA_MASK
	.align		4
.L_55:
        /*0078*/ 	.byte	0x03, 0x50
        /*007a*/ 	.short	0x0000


	//----- nvinfo : EIATTR_MAXREG_COUNT
	.align		4
        /*007c*/ 	.byte	0x03, 0x1b
        /*007e*/ 	.short	0x00ff


	//----- nvinfo : EIATTR_NUM_BARRIERS
	.align		4
        /*0080*/ 	.byte	0x02, 0x4c
        /*0082*/ 	.byte	0x01
	.zero		1


	//----- nvinfo : EIATTR_MERCURY_ISA_VERSION
	.align		4
        /*0084*/ 	.byte	0x03, 0x5f
        /*0086*/ 	.short	0x0101


	//----- nvinfo : EIATTR_VRC_CTA_INIT_COUNT
	.align		4
        /*0088*/ 	.byte	0x02, 0x4a
	.zero		1
	.zero		1


	//----- nvinfo : EIATTR_EXIT_INSTR_OFFSETS
	.align		4
        /*008c*/ 	.byte	0x04, 0x1c
        /*008e*/ 	.short	(.L_57 - .L_56)


	//   ....[0]....
.L_56:
        /*0090*/ 	.word	0x00000170


	//   ....[1]....
        /*0094*/ 	.word	0x00000270


	//----- nvinfo : EIATTR_CBANK_PARAM_SIZE
	.align		4
.L_57:
        /*0098*/ 	.byte	0x03, 0x19
        /*009a*/ 	.short	0x002c


	//----- nvinfo : EIATTR_PARAM_CBANK
	.align		4
        /*009c*/ 	.byte	0x04, 0x0a
        /*009e*/ 	.short	(.L_59 - .L_58)
	.align		4
.L_58:
        /*00a0*/ 	.word	index@(.nv.constant0._Z13reorderKernelPKjPjS0_S0_iii)
        /*00a4*/ 	.short	0x0380
        /*00a6*/ 	.short	0x002c


	//----- nvinfo : EIATTR_SW_WAR
	.align		4
.L_59:
        /*00a8*/ 	.byte	0x04, 0x36
        /*00aa*/ 	.short	(.L_61 - .L_60)
.L_60:
        /*00ac*/ 	.word	0x00000008
.L_61:


//--------------------- .nv.info._Z19exclusiveScanKernelPjS_i --------------------------
	.section	.nv.info._Z19exclusiveScanKernelPjS_i,"",@"SHT_CUDA_INFO"
	.sectionflags	@""
	.align	4


	//----- nvinfo : EIATTR_CUDA_API_VERSION
	.align		4
        /*0000*/ 	.byte	0x04, 0x37
        /*0002*/ 	.short	(.L_63 - .L_62)
.L_62:
        /*0004*/ 	.word	0x00000082


	//----- nvinfo : EIATTR_KPARAM_INFO
	.align		4
.L_63:
        /*0008*/ 	.byte	0x04, 0x17
        /*000a*/ 	.short	(.L_65 - .L_64)
.L_64:
        /*000c*/ 	.word	0x00000000
        /*0010*/ 	.short	0x0002
        /*0012*/ 	.short	0x0010
        /*0014*/ 	.byte	0x00, 0xf0, 0x11, 0x00


	//----- nvinfo : EIATTR_KPARAM_INFO
	.align		4
.L_65:
        /*0018*/ 	.byte	0x04, 0x17
        /*001a*/ 	.short	(.L_67 - .L_66)
.L_66:
        /*001c*/ 	.word	0x00000000
        /*0020*/ 	.short	0x0001
        /*0022*/ 	.short	0x0008
        /*0024*/ 	.byte	0x00, 0xf5, 0x21, 0x00


	//----- nvinfo : EIATTR_KPARAM_INFO
	.align		4
.L_67:
        /*0028*/ 	.byte	0x04, 0x17
        /*002a*/ 	.short	(.L_69 - .L_68)
.L_68:
        /*002c*/ 	.word	0x00000000
        /*0030*/ 	.short	0x0000
        /*0032*/ 	.short	0x0000
        /*0034*/ 	.byte	0x00, 0xf5, 0x21, 0x00


	//----- nvinfo : EIATTR_SPARSE_MMA_MASK
	.align		4
.L_69:
        /*0038*/ 	.byte	0x03, 0x50
        /*003a*/ 	.short	0x0000


	//----- nvinfo : EIATTR_MAXREG_COUNT
	.align		4
        /*003c*/ 	.byte	0x03, 0x1b
        /*003e*/ 	.short	0x00ff


	//----- nvinfo : EIATTR_NUM_BARRIERS
	.align		4
        /*0040*/ 	.byte	0x02, 0x4c
        /*0042*/ 	.byte	0x01
	.zero		1


	//----- nvinfo : EIATTR_MERCURY_ISA_VERSION
	.align		4
        /*0044*/ 	.byte	0x03, 0x5f
        /*0046*/ 	.short	0x0101


	//----- nvinfo : EIATTR_VRC_CTA_INIT_COUNT
	.align		4
        /*0048*/ 	.byte	0x02, 0x4a
	.zero		1
	.zero		1


	//----- nvinfo : EIATTR_EXIT_INSTR_OFFSETS
	.align		4
        /*004c*/ 	.byte	0x04, 0x1c
        /*004e*/ 	.short	(.L_71 - .L_70)


	//   ....[0]....
.L_70:
        /*0050*/ 	.word	0x000003b0


	//   ....[1]....
        /*0054*/ 	.word	0x00000400


	//----- nvinfo : EIATTR_CBANK_PARAM_SIZE
	.align		4
.L_71:
        /*0058*/ 	.byte	0x03, 0x19
        /*005a*/ 	.short	0x0014


	//----- nvinfo : EIATTR_PARAM_CBANK
	.align		4
        /*005c*/ 	.byte	0x04, 0x0a
        /*005e*/ 	.short	(.L_73 - .L_72)
	.align		4
.L_72:
        /*0060*/ 	.word	index@(.nv.constant0._Z19exclusiveScanKernelPjS_i)
        /*0064*/ 	.short	0x0380
        /*0066*/ 	.short	0x0014


	//----- nvinfo : EIATTR_SW_WAR
	.align		4
.L_73:
        /*0068*/ 	.byte	0x04, 0x36
        /*006a*/ 	.short	(.L_75 - .L_74)
.L_74:
        /*006c*/ 	.word	0x00000008
.L_75:


//--------------------- .nv.info._Z15histogramKernelPKjPjii --------------------------
	.section	.nv.info._Z15histogramKernelPKjPjii,"",@"SHT_CUDA_INFO"
	.sectionflags	@""
	.align	4


	//----- nvinfo : EIATTR_CUDA_API_VERSION
	.align		4
        /*0000*/ 	.byte	0x04, 0x37
        /*0002*/ 	.short	(.L_77 - .L_76)
.L_76:
        /*0004*/ 	.word	0x00000082


	//----- nvinfo : EIATTR_KPARAM_INFO
	.align		4
.L_77:
        /*0008*/ 	.byte	0x04, 0x17
        /*000a*/ 	.short	(.L_79 - .L_78)
.L_78:
        /*000c*/ 	.word	0x00000000
        /*0010*/ 	.short	0x0003
        /*0012*/ 	.short	0x0014
        /*0014*/ 	.byte	0x00, 0xf0, 0x11, 0x00


	//----- nvinfo : EIATTR_KPARAM_INFO
	.align		4
.L_79:
        /*0018*/ 	.byte	0x04, 0x17
        /*001a*/ 	.short	(.L_81 - .L_80)
.L_80:
        /*001c*/ 	.word	0x00000000
        /*0020*/ 	.short	0x0002
        /*0022*/ 	.short	0x0010
        /*0024*/ 	.byte	0x00, 0xf0, 0x11, 0x00


	//----- nvinfo : EIATTR_KPARAM_INFO
	.align		4
.L_81:
        /*0028*/ 	.byte	0x04, 0x17
        /*002a*/ 	.short	(.L_83 - .L_82)
.L_82:
        /*002c*/ 	.word	0x00000000
        /*0030*/ 	.short	0x0001
        /*0032*/ 	.short	0x0008
        /*0034*/ 	.byte	0x00, 0xf5, 0x21, 0x00


	//----- nvinfo : EIATTR_KPARAM_INFO
	.align		4
.L_83:
        /*0038*/ 	.byte	0x04, 0x17
        /*003a*/ 	.short	(.L_85 - .L_84)
.L_84:
        /*003c*/ 	.word	0x00000000
        /*0040*/ 	.short	0x0000
        /*0042*/ 	.short	0x0000
        /*0044*/ 	.byte	0x00, 0xf5, 0x21, 0x00


	//----- nvinfo : EIATTR_SPARSE_MMA_MASK
	.align		4
.L_85:
        /*0048*/ 	.byte	0x03, 0x50
        /*004a*/ 	.short	0x0000


	//----- nvinfo : EIATTR_MAXREG_COUNT
	.align		4
        /*004c*/ 	.byte	0x03, 0x1b
        /*004e*/ 	.short	0x00ff


	//----- nvinfo : EIATTR_NUM_BARRIERS
	.align		4
        /*0050*/ 	.byte	0x02, 0x4c
        /*0052*/ 	.byte	0x01
	.zero		1


	//----- nvinfo : EIATTR_MERCURY_ISA_VERSION
	.align		4
        /*0054*/ 	.byte	0x03, 0x5f
        /*0056*/ 	.short	0x0101


	//----- nvinfo : EIATTR_VRC_CTA_INIT_COUNT
	.align		4
        /*0058*/ 	.byte	0x02, 0x4a
	.zero		1
	.zero		1


	//----- nvinfo : EIATTR_EXIT_INSTR_OFFSETS
	.align		4
        /*005c*/ 	.byte	0x04, 0x1c
        /*005e*/ 	.short	(.L_87 - .L_86)


	//   ....[0]....
.L_86:
        /*0060*/ 	.word	0x000005a0


	//   ....[1]....
        /*0064*/ 	.word	0x000008b0


	//   ....[2]....
        /*0068*/ 	.word	0x00000ac0


	//----- nvinfo : EIATTR_CRS_STACK_SIZE
	.align		4
.L_87:
        /*006c*/ 	.byte	0x04, 0x1e
        /*006e*/ 	.short	(.L_89 - .L_88)
.L_88:
        /*0070*/ 	.word	0x00000000


	//----- nvinfo : EIATTR_CBANK_PARAM_SIZE
	.align		4
.L_89:
        /*0074*/ 	.byte	0x03, 0x19
        /*0076*/ 	.short	0x0018


	//----- nvinfo : EIATTR_PARAM_CBANK
	.align		4
        /*0078*/ 	.byte	0x04, 0x0a
        /*007a*/ 	.short	(.L_91 - .L_90)
	.align		4
.L_90:
        /*007c*/ 	.word	index@(.nv.constant0._Z15histogramKernelPKjPjii)
        /*0080*/ 	.short	0x0380
        /*0082*/ 	.short	0x0018


	//----- nvinfo : EIATTR_SW_WAR
	.align		4
.L_91:
        /*0084*/ 	.byte	0x04, 0x36
        /*0086*/ 	.short	(.L_93 - .L_92)
.L_92:
        /*0088*/ 	.word	0x00000008
.L_93:


//--------------------- .nv.callgraph             --------------------------
	.section	.nv.callgraph,"",@"SHT_CUDA_CALLGRAPH"
	.align	4
	.sectionentsize	8
	.align		4
        /*0000*/ 	.word	0x00000000
	.align		4
        /*0004*/ 	.word	0xffffffff
	.align		4
        /*0008*/ 	.word	0x00000000
	.align		4
        /*000c*/ 	.word	0xfffffffe
	.align		4
        /*0010*/ 	.word	0x00000000
	.align		4
        /*0014*/ 	.word	0xfffffffd
	.align		4
        /*0018*/ 	.word	0x00000000
	.align		4
        /*001c*/ 	.word	0xfffffffc


//--------------------- .text._Z16reduceHistogramsILi256EEvPKjPji --------------------------
	.section	.text._Z16reduceHistogramsILi256EEvPKjPji,"ax",@progbits
	.align	128
        .global         _Z16reduceHistogramsILi256EEvPKjPji
        .type           _Z16reduceHistogramsILi256EEvPKjPji,@function
        .size           _Z16reduceHistogramsILi256EEvPKjPji,(.L_x_30 - _Z16reduceHistogramsILi256EEvPKjPji)
        .other          _Z16reduceHistogramsILi256EEvPKjPji,@"STO_CUDA_ENTRY STV_DEFAULT"
_Z16reduceHistogramsILi256EEvPKjPji:
.text._Z16reduceHistogramsILi256EEvPKjPji:
[----:B------:R-:W-:Y:S01]  /*0000*/  LDC R1, c[0x0][0x37c] ;  /* 0x0000df00ff017b82 */ /* 0x000fe20000000800 */
[----:B------:R-:W0:Y:S01]  /*0010*/  S2R R0, SR_TID.X ;  /* 0x0000000000007919 */ /* 0x000e220000002100 */
[----:B------:R-:W1:Y:S01]  /*0020*/  LDCU UR4, c[0x0][0x390] ;  /* 0x00007200ff0477ac */ /* 0x000e620008000800 */
[----:B------:R-:W-:Y:S01]  /*0030*/  BSSY.RECONVERGENT B0, `(.L_x_0) ;  /* 0x00000c7000007945 */ /* 0x000fe20003800200 */
[----:B------:R-:W-:Y:S01]  /*0040*/  IMAD.MOV.U32 R29, RZ, RZ, RZ ;  /* 0x000000ffff1d7224 */ /* 0x000fe200078e00ff */
[----:B------:R-:W2:Y:S01]  /*0050*/  S2R R3, SR_CTAID.X ;  /* 0x0000000000037919 */ /* 0x000ea20000002500 */
[----:B------:R-:W3:Y:S01]  /*0060*/  LDCU.64 UR6, c[0x0][0x358] ;  /* 0x00006b00ff0677ac */ /* 0x000ee20008000a00 */
[----:B------:R-:W4:Y:S01]  /*0070*/  LDCU UR8, c[0x0][0x390] ;  /* 0x00007200ff0877ac */ /* 0x000f220008000800 */
[----:B-1----:R-:W-:-:S05]  /*0080*/  IMAD.U32 R5, RZ, RZ, UR4 ;  /* 0x00000004ff057e24 */ /* 0x002fca000f8e00ff */
[----:B0-----:R-:W-:-:S13]  /*0090*/  ISETP.GE.AND P0, PT, R0, R5, PT ;  /* 0x000000050000720c */ /* 0x001fda0003f06270 */
[----:B--234-:R-:W-:Y:S05]  /*00a0*/  @P0 BRA `(.L_x_1) ;  /* 0x0000000800fc0947 */ /* 0x01cfea0003800000 */
[----:B------:R-:W-:Y:S01]  /*00b0*/  LOP3.LUT R4, RZ, R0, RZ, 0x33, !PT ;  /* 0x00000000ff047212 */ /* 0x000fe200078e33ff */
[----:B------:R-:W-:Y:S01]  /*00c0*/  BSSY.RECONVERGENT B1, `(.L_x_2) ;  /* 0x0000064000017945 */ /* 0x000fe20003800200 */
[----:B------:R-:W-:Y:S02]  /*00d0*/  IMAD.MOV.U32 R29, RZ, RZ, RZ ;  /* 0x000000ffff1d7224 */ /* 0x000fe400078e00ff */
[----:B------:R-:W-:Y:S01]  /*00e0*/  IADD3 R4, PT, PT, R4, R5, RZ ;  /* 0x0000000504047210 */ /* 0x000fe20007ffe0ff */
[----:B------:R-:W-:-:S03]  /*00f0*/  IMAD.MOV.U32 R8, RZ, RZ, R0 ;  /* 0x000000ffff087224 */ /* 0x000fc600078e0000 */
[C---:B------:R-:W-:Y:S02]  /*0100*/  ISETP.GE.U32.AND P0, PT, R4.reuse, 0xe00, PT ;  /* 0x00000e000400780c */ /* 0x040fe40003f06070 */
[----:B------:R-:W-:-:S04]  /*0110*/  LEA.HI R6, R4, 0x1, RZ, 0x17 ;  /* 0x0000000104067811 */ /* 0x000fc800078fb8ff */
[----:B------:R-:W-:-:S07]  /*0120*/  LOP3.LUT R7, R6, 0x7, RZ, 0xc0, !PT ;  /* 0x0000000706077812 */ /* 0x000fce00078ec0ff */
[----:B------:R-:W-:Y:S05]  /*0130*/  @!P0 BRA `(.L_x_3) ;  /* 0x0000000400708947 */ /* 0x000fea0003800000 */
[----:B------:R-:W0:Y:S01]  /*0140*/  LDC.64 R12, c[0x0][0x380] ;  /* 0x0000e000ff0c7b82 */ /* 0x000e220000000a00 */
[----:B------:R-:W-:Y:S01]  /*0150*/  LOP3.LUT R9, R6, 0xfffff8, RZ, 0xc0, !PT ;  /* 0x00fffff806097812 */ /* 0x000fe200078ec0ff */
[----:B------:R-:W-:Y:S01]  /*0160*/  BSSY.RECONVERGENT B2, `(.L_x_4) ;  /* 0x0000058000027945 */ /* 0x000fe20003800200 */
[C---:B------:R-:W-:Y:S01]  /*0170*/  LEA R2, R0.reuse, R3, 0x8 ;  /* 0x0000000300027211 */ /* 0x040fe200078e40ff */
[----:B------:R-:W-:Y:S02]  /*0180*/  VIADD R8, R0, 0x900 ;  /* 0x0000090000087836 */ /* 0x000fe40000000000 */
[----:B------:R-:W-:Y:S01]  /*0190*/  IMAD.MOV.U32 R29, RZ, RZ, RZ ;  /* 0x000000ffff1d7224 */ /* 0x000fe200078e00ff */
[----:B------:R-:W-:Y:S01]  /*01a0*/  IADD3 R2, PT, PT, R2, 0x80000, RZ ;  /* 0x0008000002027810 */ /* 0x000fe20007ffe0ff */
[----:B------:R-:W-:-:S07]  /*01b0*/  IMAD.MOV R9, RZ, RZ, -R9 ;  /* 0x000000ffff097224 */ /* 0x000fce00078e0a09 */
.L_x_5:
[----:B------:R-:W-:Y:S01]  /*01c0*/  VIADD R10, R8, 0xfffff800 ;  /* 0xfffff800080a7836 */ /* 0x000fe20000000000 */
[----:B------:R-:W-:Y:S01]  /*01d0*/  MOV R5, UR8 ;  /* 0x0000000800057c02 */ /* 0x000fe20008000f00 */
[----:B------:R-:W-:Y:S01]  /*01e0*/  VIADD R19, R2, 0xfff80000 ;  /* 0xfff8000002137836 */ /* 0x000fe20000000000 */
[----:B------:R-:W-:Y:S02]  /*01f0*/  IADD3 R14, PT, PT, R8, -0x600, RZ ;  /* 0xfffffa00080e7810 */ /* 0x000fe40007ffe0ff */
[----:B------:R-:W-:Y:S02]  /*0200*/  CS2R R24, SRZ ;  /* 0x0000000000187805 */ /* 0x000fe4000001ff00 */
[-C--:B------:R-:W-:Y:S01]  /*0210*/  ISETP.GE.AND P0, PT, R10, R5.reuse, PT ;  /* 0x000000050a00720c */ /* 0x080fe20003f06270 */
[----:B0-----:R-:W-:Y:S01]  /*0220*/  IMAD.WIDE.U32 R18, R19, 0x4, R12 ;  /* 0x0000000413127825 */ /* 0x001fe200078e000c */
[----:B------:R-:W-:-:S03]  /*0230*/  ISETP.GE.AND P1, PT, R14, R5, PT ;  /* 0x000000050e00720c */ /* 0x000fc60003f26270 */
[----:B------:R-:W-:Y:S02]  /*0240*/  HFMA2 R28, -RZ, RZ, 0, 0 ;  /* 0x00000000ff1c7431 */ /* 0x000fe400000001ff */
[C---:B------:R-:W-:Y:S01]  /*0250*/  VIADD R15, R2.reuse, 0xfffa0000 ;  /* 0xfffa0000020f7836 */ /* 0x040fe20000000000 */
[----:B------:R0:W2:Y:S05]  /*0260*/  LDG.E.CONSTANT R27, desc[UR6][R18.64] ;  /* 0x00000006121b7981 */ /* 0x0000aa000c1e9900 */
[----:B------:R-:W-:-:S04]  /*0270*/  @!P0 VIADD R11, R2, 0xfff90000 ;  /* 0xfff90000020b8836 */ /* 0x000fc80000000000 */
[----:B------:R-:W-:-:S04]  /*0280*/  @!P0 IMAD.WIDE.U32 R10, R11, 0x4, R12 ;  /* 0x000000040b0a8825 */ /* 0x000fc800078e000c */
[----:B------:R-:W-:Y:S01]  /*0290*/  @!P1 VIADD R17, R2, 0xfffb0000 ;  /* 0xfffb000002119836 */ /* 0x000fe20000000000 */
[----:B------:R1:W2:Y:S01]  /*02a0*/  @!P0 LDG.E.CONSTANT R25, desc[UR6][R10.64] ;  /* 0x000000060a198981 */ /* 0x0002a2000c1e9900 */
[----:B------:R-:W-:-:S04]  /*02b0*/  IMAD.WIDE.U32 R14, R15, 0x4, R12 ;  /* 0x000000040f0e7825 */ /* 0x000fc800078e000c */
[----:B------:R-:W-:Y:S01]  /*02c0*/  @!P1 IMAD.WIDE.U32 R16, R17, 0x4, R12 ;  /* 0x0000000411109825 */ /* 0x000fe200078e000c */
[----:B------:R3:W4:Y:S04]  /*02d0*/  LDG.E.CONSTANT R26, desc[UR6][R14.64] ;  /* 0x000000060e1a7981 */ /* 0x000728000c1e9900 */
[----:B------:R5:W4:Y:S01]  /*02e0*/  @!P1 LDG.E.CONSTANT R28, desc[UR6][R16.64] ;  /* 0x00000006101c9981 */ /* 0x000b22000c1e9900 */
[----:B------:R-:W-:-:S05]  /*02f0*/  VIADD R20, R8, 0xfffffc00 ;  /* 0xfffffc0008147836 */ /* 0x000fca0000000000 */
[-C--:B------:R-:W-:Y:S01]  /*0300*/  ISETP.GE.AND P4, PT, R20, R5.reuse, PT ;  /* 0x000000051400720c */ /* 0x080fe20003f86270 */
[C---:B0-----:R-:W-:Y:S01]  /*0310*/  VIADD R18, R8.reuse, 0xfffffe00 ;  /* 0xfffffe0008127836 */ /* 0x041fe20000000000 */
[----:B------:R-:W-:-:S04]  /*0320*/  ISETP.GE.AND P2, PT, R8, R5, PT ;  /* 0x000000050800720c */ /* 0x000fc80003f46270 */
[----:B------:R-:W-:Y:S01]  /*0330*/  ISETP.GE.AND P3, PT, R18, R5, PT ;  /* 0x000000051200720c */ /* 0x000fe20003f66270 */
[----:B------:R-:W-:Y:S02]  /*0340*/  VIADD R18, R8, 0x200 ;  /* 0x0000020008127836 */ /* 0x000fe40000000000 */
[----:B-1----:R-:W-:-:S04]  /*0350*/  IMAD.MOV.U32 R10, RZ, RZ, RZ ;  /* 0x000000ffff0a7224 */ /* 0x002fc800078e00ff */
[----:B------:R-:W-:Y:S02]  /*0360*/  @!P4 IADD3 R11, PT, PT, R2, -0x30000, RZ ;  /* 0xfffd0000020bc810 */ /* 0x000fe40007ffe0ff */
[----:B------:R-:W-:Y:S01]  /*0370*/  ISETP.GE.AND P1, PT, R18, R5, PT ;  /* 0x000000051200720c */ /* 0x000fe20003f26270 */
[C---:B------:R-:W-:Y:S01]  /*0380*/  VIADD R18, R8.reuse, 0x600 ;  /* 0x0000060008127836 */ /* 0x040fe20000000000 */
[----:B------:R-:W-:Y:S01]  /*0390*/  IADD3 R20, PT, PT, R8, 0x400, RZ ;  /* 0x0000040008147810 */ /* 0x000fe20007ffe0ff */
[----:B---3--:R-:W-:-:S03]  /*03a0*/  @!P4 IMAD.WIDE.U32 R14, R11, 0x4, R12 ;  /* 0x000000040b0ec825 */ /* 0x008fc600078e000c */
[-C--:B------:R-:W-:Y:S01]  /*03b0*/  ISETP.GE.AND P0, PT, R20, R5.reuse, PT ;  /* 0x000000051400720c */ /* 0x080fe20003f06270 */
[----:B-----5:R-:W-:Y:S01]  /*03c0*/  @!P2 VIADD R17, R2, 0x10000 ;  /* 0x000100000211a836 */ /* 0x020fe20000000000 */
[----:B------:R0:W3:Y:S01]  /*03d0*/  @!P4 LDG.E.CONSTANT R10, desc[UR6][R14.64] ;  /* 0x000000060e0ac981 */ /* 0x0000e2000c1e9900 */
[----:B------:R-:W-:Y:S01]  /*03e0*/  ISETP.GE.AND P4, PT, R18, R5, PT ;  /* 0x000000051200720c */ /* 0x000fe20003f86270 */
[----:B------:R-:W-:Y:S01]  /*03f0*/  @!P3 VIADD R21, R2, 0xffff0000 ;  /* 0xffff00000215b836 */ /* 0x000fe20000000000 */
[----:B------:R-:W-:Y:S01]  /*0400*/  CS2R R22, SRZ ;  /* 0x0000000000167805 */ /* 0x000fe2000001ff00 */
[----:B------:R-:W-:Y:S01]  /*0410*/  @!P2 IMAD.WIDE.U32 R16, R17, 0x4, R12 ;  /* 0x000000041110a825 */ /* 0x000fe200078e000c */
[----:B------:R-:W-:-:S03]  /*0420*/  MOV R11, RZ ;  /* 0x000000ff000b7202 */ /* 0x000fc60000000f00 */
[--C-:B------:R-:W-:Y:S01]  /*0430*/  @!P3 IMAD.WIDE.U32 R20, R21, 0x4, R12.reuse ;  /* 0x000000041514b825 */ /* 0x100fe200078e000c */
[----:B------:R1:W5:Y:S03]  /*0440*/  @!P2 LDG.E.CONSTANT R22, desc[UR6][R16.64] ;  /* 0x000000061016a981 */ /* 0x000366000c1e9900 */
[C---:B------:R-:W-:Y:S01]  /*0450*/  @!P1 VIADD R19, R2.reuse, 0x30000 ;  /* 0x0003000002139836 */ /* 0x040fe20000000000 */
[----:B------:R1:W5:Y:S01]  /*0460*/  @!P3 LDG.E.CONSTANT R11, desc[UR6][R20.64] ;  /* 0x00000006140bb981 */ /* 0x000362000c1e9900 */
[----:B0-----:R-:W-:Y:S02]  /*0470*/  @!P0 IADD3 R15, PT, PT, R2, 0x50000, RZ ;  /* 0x00050000020f8810 */ /* 0x001fe40007ffe0ff */
[----:B------:R-:W-:-:S04]  /*0480*/  @!P1 IMAD.WIDE.U32 R18, R19, 0x4, R12 ;  /* 0x0000000413129825 */ /* 0x000fc800078e000c */
[C---:B-1----:R-:W-:Y:S01]  /*0490*/  VIADD R17, R2.reuse, 0xfffc0000 ;  /* 0xfffc000002117836 */ /* 0x042fe20000000000 */
[----:B------:R0:W5:Y:S01]  /*04a0*/  @!P1 LDG.E.CONSTANT R23, desc[UR6][R18.64] ;  /* 0x0000000612179981 */ /* 0x000162000c1e9900 */
[C---:B------:R-:W-:Y:S01]  /*04b0*/  @!P4 VIADD R20, R2.reuse, 0x70000 ;  /* 0x000700000214c836 */ /* 0x040fe20000000000 */
[----:B------:R-:W-:Y:S01]  /*04c0*/  IADD3 R21, PT, PT, R2, -0x20000, RZ ;  /* 0xfffe000002157810 */ /* 0x000fe20007ffe0ff */
[----:B------:R-:W-:-:S04]  /*04d0*/  IMAD.WIDE.U32 R16, R17, 0x4, R12 ;  /* 0x0000000411107825 */ /* 0x000fc800078e000c */
[--C-:B------:R-:W-:Y:S02]  /*04e0*/  @!P0 IMAD.WIDE.U32 R14, R15, 0x4, R12.reuse ;  /* 0x000000040f0e8825 */ /* 0x100fe400078e000c */
[----:B------:R-:W3:Y:S02]  /*04f0*/  LDG.E.CONSTANT R17, desc[UR6][R16.64] ;  /* 0x0000000610117981 */ /* 0x000ee4000c1e9900 */
[--C-:B0-----:R-:W-:Y:S02]  /*0500*/  @!P4 IMAD.WIDE.U32 R18, R20, 0x4, R12.reuse ;  /* 0x000000041412c825 */ /* 0x101fe400078e000c */
[----:B------:R0:W5:Y:S02]  /*0510*/  @!P0 LDG.E.CONSTANT R24, desc[UR6][R14.64] ;  /* 0x000000060e188981 */ /* 0x000164000c1e9900 */
[----:B------:R-:W-:-:S06]  /*0520*/  IMAD.WIDE.U32 R20, R21, 0x4, R12 ;  /* 0x0000000415147825 */ /* 0x000fcc00078e000c */
[----:B------:R-:W5:Y:S01]  /*0530*/  LDG.E.CONSTANT R20, desc[UR6][R20.64] ;  /* 0x0000000614147981 */ /* 0x000f62000c1e9900 */
[----:B0-----:R-:W-:Y:S01]  /*0540*/  IMAD.WIDE.U32 R14, R2, 0x4, R12 ;  /* 0x00000004020e7825 */ /* 0x001fe200078e000c */
[----:B--2---:R-:W-:-:S03]  /*0550*/  IADD3 R25, PT, PT, R25, R27, R29 ;  /* 0x0000001b19197210 */ /* 0x004fc60007ffe01d */
[----:B------:R-:W-:Y:S01]  /*0560*/  IMAD.MOV.U32 R29, RZ, RZ, RZ ;  /* 0x000000ffff1d7224 */ /* 0x000fe200078e00ff */
[----:B------:R-:W2:Y:S05]  /*0570*/  LDG.E.CONSTANT R27, desc[UR6][R14.64] ;  /* 0x000000060e1b7981 */ /* 0x000eaa000c1e9900 */
[----:B------:R0:W2:Y:S01]  /*0580*/  @!P4 LDG.E.CONSTANT R29, desc[UR6][R18.64] ;  /* 0x00000006121dc981 */ /* 0x0000a2000c1e9900 */
[----:B----4-:R-:W-:Y:S02]  /*0590*/  IADD3 R25, PT, PT, R28, R26, R25 ;  /* 0x0000001a1c197210 */ /* 0x010fe40007ffe019 */
[C---:B------:R-:W-:Y:S01]  /*05a0*/  IADD3 R28, PT, PT, R2.reuse, 0x40000, RZ ;  /* 0x00040000021c7810 */ /* 0x040fe20007ffe0ff */
[----:B0-----:R-:W-:-:S04]  /*05b0*/  VIADD R19, R2, 0x20000 ;  /* 0x0002000002137836 */ /* 0x001fc80000000000 */
[----:B------:R-:W-:-:S04]  /*05c0*/  IMAD.WIDE.U32 R14, R28, 0x4, R12 ;  /* 0x000000041c0e7825 */ /* 0x000fc800078e000c */
[--C-:B------:R-:W-:Y:S01]  /*05d0*/  IMAD.WIDE.U32 R18, R19, 0x4, R12.reuse ;  /* 0x0000000413127825 */ /* 0x100fe200078e000c */
[----:B------:R0:W4:Y:S03]  /*05e0*/  LDG.E.CONSTANT R16, desc[UR6][R14.64] ;  /* 0x000000060e107981 */ /* 0x000126000c1e9900 */
[----:B------:R-:W-:Y:S01]  /*05f0*/  VIADD R28, R2, 0x60000 ;  /* 0x00060000021c7836 */ /* 0x000fe20000000000 */
[----:B------:R-:W4:Y:S03]  /*0600*/  LDG.E.CONSTANT R26, desc[UR6][R18.64] ;  /* 0x00000006121a7981 */ /* 0x000f26000c1e9900 */
[----:B0-----:R-:W-:-:S05]  /*0610*/  IMAD.WIDE.U32 R14, R28, 0x4, R12 ;  /* 0x000000041c0e7825 */ /* 0x001fca00078e000c */
[----:B------:R-:W4:Y:S01]  /*0620*/  LDG.E.CONSTANT R28, desc[UR6][R14.64] ;  /* 0x000000060e1c7981 */ /* 0x000f22000c1e9900 */
[----:B------:R-:W-:-:S05]  /*0630*/  VIADD R9, R9, 0x8 ;  /* 0x0000000809097836 */ /* 0x000fca0000000000 */
[----:B------:R-:W-:Y:S01]  /*0640*/  ISETP.NE.AND P0, PT, R9, RZ, PT ;  /* 0x000000ff0900720c */ /* 0x000fe20003f05270 */
[----:B------:R-:W-:Y:S01]  /*0650*/  VIADD R2, R2, 0x100000 ;  /* 0x0010000002027836 */ /* 0x000fe20000000000 */
[----:B------:R-:W-:Y:S02]  /*0660*/  IADD3 R8, PT, PT, R8, 0x1000, RZ ;  /* 0x0000100008087810 */ /* 0x000fe40007ffe0ff */
[----:B---3--:R-:W-:-:S04]  /*0670*/  IADD3 R10, PT, PT, R10, R17, R25 ;  /* 0x000000110a0a7210 */ /* 0x008fc80007ffe019 */
[----:B-----5:R-:W-:-:S04]  /*0680*/  IADD3 R10, PT, PT, R11, R20, R10 ;  /* 0x000000140b0a7210 */ /* 0x020fc80007ffe00a */
[----:B--2---:R-:W-:-:S04]  /*0690*/  IADD3 R10, PT, PT, R22, R27, R10 ;  /* 0x0000001b160a7210 */ /* 0x004fc80007ffe00a */
[----:B----4-:R-:W-:-:S04]  /*06a0*/  IADD3 R23, PT, PT, R23, R26, R10 ;  /* 0x0000001a17177210 */ /* 0x010fc80007ffe00a */
[----:B------:R-:W-:-:S04]  /*06b0*/  IADD3 R16, PT, PT, R24, R16, R23 ;  /* 0x0000001018107210 */ /* 0x000fc80007ffe017 */
[----:B------:R-:W-:Y:S01]  /*06c0*/  IADD3 R29, PT, PT, R29, R28, R16 ;  /* 0x0000001c1d1d7210 */ /* 0x000fe20007ffe010 */
[----:B------:R-:W-:Y:S06]  /*06d0*/  @P0 BRA `(.L_x_5) ;  /* 0xfffffff800b80947 */ /* 0x000fec000383ffff */
[----:B------:R-:W-:Y:S05]  /*06e0*/  BSYNC.RECONVERGENT B2 ;  /* 0x0000000000027941 */ /* 0x000fea0003800200 */
.L_x_4:
[----:B------:R-:W-:-:S07]  /*06f0*/  VIADD R8, R8, 0xfffff700 ;  /* 0xfffff70008087836 */ /* 0x000fce0000000000 */
.L_x_3:
[----:B------:R-:W-:Y:S05]  /*0700*/  BSYNC.RECONVERGENT B1 ;  /* 0x0000000000017941 */ /* 0x000fea0003800200 */
.L_x_2:
[----:B------:R-:W-:-:S13]  /*0710*/  ISETP.NE.AND P0, PT, R7, RZ, PT ;  /* 0x000000ff0700720c */ /* 0x000fda0003f05270 */
[----:B------:R-:W-:Y:S05]  /*0720*/  @!P0 BRA `(.L_x_1) ;  /* 0x00000004005c8947 */ /* 0x000fea0003800000 */
[----:B------:R-:W-:Y:S01]  /*0730*/  ISETP.GE.U32.AND P1, PT, R7, 0x4, PT ;  /* 0x000000040700780c */ /* 0x000fe20003f26070 */
[----:B------:R-:W-:Y:S01]  /*0740*/  BSSY.RECONVERGENT B1, `(.L_x_6) ;  /* 0x000002d000017945 */ /* 0x000fe20003800200 */
[----:B------:R-:W-:-:S11]  /*0750*/  LOP3.LUT P0, R9, R6, 0x3, RZ, 0xc0, !PT ;  /* 0x0000000306097812 */ /* 0x000fd6000780c0ff */
[----:B------:R-:W-:Y:S05]  /*0760*/  @!P1 BRA `(.L_x_7) ;  /* 0x0000000000a89947 */ /* 0x000fea0003800000 */
[----:B------:R-:W0:Y:S01]  /*0770*/  LDC.64 R6, c[0x0][0x380] ;  /* 0x0000e000ff067b82 */ /* 0x000e220000000a00 */
[C---:B------:R-:W-:Y:S01]  /*0780*/  IADD3 R2, PT, PT, R8.reuse, 0x100, RZ ;  /* 0x0000010008027810 */ /* 0x040fe20007ffe0ff */
[C---:B------:R-:W-:Y:S01]  /*0790*/  VIADD R10, R8.reuse, 0x500 ;  /* 0x00000500080a7836 */ /* 0x040fe20000000000 */
[C---:B------:R-:W-:Y:S01]  /*07a0*/  LEA R17, R8.reuse, R3, 0x8 ;  /* 0x0000000308117211 */ /* 0x040fe200078e40ff */
[----:B------:R-:W-:Y:S01]  /*07b0*/  VIADD R12, R8, 0x700 ;  /* 0x00000700080c7836 */ /* 0x000fe20000000000 */
[-C--:B------:R-:W-:Y:S01]  /*07c0*/  ISETP.GE.AND P1, PT, R2, R5.reuse, PT ;  /* 0x000000050200720c */ /* 0x080fe20003f26270 */
[----:B------:R-:W-:Y:S01]  /*07d0*/  VIADD R2, R8, 0x300 ;  /* 0x0000030008027836 */ /* 0x000fe20000000000 */
[-C--:B------:R-:W-:Y:S01]  /*07e0*/  ISETP.GE.AND P3, PT, R10, R5.reuse, PT ;  /* 0x000000050a00720c */ /* 0x080fe20003f66270 */
[C---:B------:R-:W-:Y:S01]  /*07f0*/  VIADD R13, R17.reuse, 0x40000 ;  /* 0x00040000110d7836 */ /* 0x040fe20000000000 */
[-C--:B------:R-:W-:Y:S02]  /*0800*/  ISETP.GE.AND P4, PT, R12, R5.reuse, PT ;  /* 0x000000050c00720c */ /* 0x080fe40003f86270 */
[----:B------:R-:W-:Y:S01]  /*0810*/  ISETP.GE.AND P2, PT, R2, R5, PT ;  /* 0x000000050200720c */ /* 0x000fe20003f46270 */
[----:B------:R-:W-:Y:S01]  /*0820*/  IMAD.MOV.U32 R2, RZ, RZ, RZ ;  /* 0x000000ffff027224 */ /* 0x000fe200078e00ff */
[----:B------:R-:W-:-:S05]  /*0830*/  IADD3 R11, PT, PT, R17, 0x20000, RZ ;  /* 0x00020000110b7810 */ /* 0x000fca0007ffe0ff */
[C---:B------:R-:W-:Y:S01]  /*0840*/  @!P1 IADD3 R15, PT, PT, R17.reuse, 0x10000, RZ ;  /* 0x00010000110f9810 */ /* 0x040fe20007ffe0ff */
[----:B------:R-:W-:Y:S01]  /*0850*/  IMAD.MOV.U32 R23, RZ, RZ, RZ ;  /* 0x000000ffff177224 */ /* 0x000fe200078e00ff */
[C---:B------:R-:W-:Y:S01]  /*0860*/  @!P3 IADD3 R27, PT, PT, R17.reuse, 0x50000, RZ ;  /* 0x00050000111bb810 */ /* 0x040fe20007ffe0ff */
[----:B0-----:R-:W-:-:S03]  /*0870*/  IMAD.WIDE.U32 R20, R17, 0x4, R6 ;  /* 0x0000000411147825 */ /* 0x001fc600078e0006 */
[----:B------:R-:W-:Y:S01]  /*0880*/  @!P2 IADD3 R19, PT, PT, R17, 0x30000, RZ ;  /* 0x000300001113a810 */ /* 0x000fe20007ffe0ff */
[--C-:B------:R-:W-:Y:S02]  /*0890*/  IMAD.WIDE.U32 R12, R13, 0x4, R6.reuse ;  /* 0x000000040d0c7825 */ /* 0x100fe400078e0006 */
[----:B------:R-:W2:Y:S02]  /*08a0*/  LDG.E.CONSTANT R20, desc[UR6][R20.64] ;  /* 0x0000000614147981 */ /* 0x000ea4000c1e9900 */
[--C-:B------:R-:W-:Y:S01]  /*08b0*/  @!P1 IMAD.WIDE.U32 R14, R15, 0x4, R6.reuse ;  /* 0x000000040f0e9825 */ /* 0x100fe200078e0006 */
[----:B------:R-:W-:Y:S01]  /*08c0*/  @!P4 IADD3 R26, PT, PT, R17, 0x70000, RZ ;  /* 0x00070000111ac810 */ /* 0x000fe20007ffe0ff */
[----:B------:R0:W3:Y:S02]  /*08d0*/  LDG.E.CONSTANT R12, desc[UR6][R12.64] ;  /* 0x000000060c0c7981 */ /* 0x0000e4000c1e9900 */
[--C-:B------:R-:W-:Y:S02]  /*08e0*/  IMAD.WIDE.U32 R10, R11, 0x4, R6.reuse ;  /* 0x000000040b0a7825 */ /* 0x100fe400078e0006 */
[----:B------:R-:W2:Y:S02]  /*08f0*/  @!P1 LDG.E.CONSTANT R2, desc[UR6][R14.64] ;  /* 0x000000060e029981 */ /* 0x000ea4000c1e9900 */
[----:B------:R-:W-:-:S02]  /*0900*/  @!P2 IMAD.WIDE.U32 R18, R19, 0x4, R6 ;  /* 0x000000041312a825 */ /* 0x000fc400078e0006 */
[----:B------:R1:W4:Y:S02]  /*0910*/  LDG.E.CONSTANT R22, desc[UR6][R10.64] ;  /* 0x000000060a167981 */ /* 0x000324000c1e9900 */
[----:B------:R-:W-:Y:S02]  /*0920*/  VIADD R24, R17, 0x60000 ;  /* 0x0006000011187836 */ /* 0x000fe40000000000 */
[----:B0-----:R-:W-:Y:S02]  /*0930*/  HFMA2 R13, -RZ, RZ, 0, 0 ;  /* 0x00000000ff0d7431 */ /* 0x001fe400000001ff */
[----:B------:R-:W-:Y:S01]  /*0940*/  IMAD.MOV.U32 R25, RZ, RZ, RZ ;  /* 0x000000ffff197224 */ /* 0x000fe200078e00ff */
[----:B------:R-:W4:Y:S01]  /*0950*/  @!P2 LDG.E.CONSTANT R23, desc[UR6][R18.64] ;  /* 0x000000061217a981 */ /* 0x000f22000c1e9900 */
[----:B------:R-:W-:-:S04]  /*0960*/  @!P3 IMAD.WIDE.U32 R16, R27, 0x4, R6 ;  /* 0x000000041b10b825 */ /* 0x000fc800078e0006 */
[--C-:B-1----:R-:W-:Y:S01]  /*0970*/  IMAD.WIDE.U32 R10, R24, 0x4, R6.reuse ;  /* 0x00000004180a7825 */ /* 0x102fe200078e0006 */
[----:B------:R-:W3:Y:S03]  /*0980*/  @!P3 LDG.E.CONSTANT R25, desc[UR6][R16.64] ;  /* 0x000000061019b981 */ /* 0x000ee6000c1e9900 */
[----:B------:R-:W-:Y:S02]  /*0990*/  @!P4 IMAD.WIDE.U32 R6, R26, 0x4, R6 ;  /* 0x000000041a06c825 */ /* 0x000fe400078e0006 */
[----:B------:R-:W5:Y:S04]  /*09a0*/  LDG.E.CONSTANT R10, desc[UR6][R10.64] ;  /* 0x000000060a0a7981 */ /* 0x000f68000c1e9900 */
[----:B------:R-:W5:Y:S01]  /*09b0*/  @!P4 LDG.E.CONSTANT R13, desc[UR6][R6.64] ;  /* 0x00000006060dc981 */ /* 0x000f62000c1e9900 */
[----:B------:R-:W-:Y:S01]  /*09c0*/  VIADD R8, R8, 0x800 ;  /* 0x0000080008087836 */ /* 0x000fe20000000000 */
[----:B--2---:R-:W-:-:S04]  /*09d0*/  IADD3 R2, PT, PT, R2, R20, R29 ;  /* 0x0000001402027210 */ /* 0x004fc80007ffe01d */
[----:B----4-:R-:W-:-:S04]  /*09e0*/  IADD3 R2, PT, PT, R23, R22, R2 ;  /* 0x0000001617027210 */ /* 0x010fc80007ffe002 */
[----:B---3--:R-:W-:-:S04]  /*09f0*/  IADD3 R2, PT, PT, R25, R12, R2 ;  /* 0x0000000c19027210 */ /* 0x008fc80007ffe002 */
[----:B-----5:R-:W-:-:S07]  /*0a00*/  IADD3 R29, PT, PT, R13, R10, R2 ;  /* 0x0000000a0d1d7210 */ /* 0x020fce0007ffe002 */
.L_x_7:
[----:B------:R-:W-:Y:S05]  /*0a10*/  BSYNC.RECONVERGENT B1 ;  /* 0x0000000000017941 */ /* 0x000fea0003800200 */
.L_x_6:
[----:B------:R-:W-:Y:S05]  /*0a20*/  @!P0 BRA `(.L_x_1) ;  /* 0x00000000009c8947 */ /* 0x000fea0003800000 */
[----:B------:R-:W-:Y:S01]  /*0a30*/  ISETP.NE.AND P1, PT, R9, 0x1, PT ;  /* 0x000000010900780c */ /* 0x000fe20003f25270 */
[----:B------:R-:W-:Y:S01]  /*0a40*/  BSSY.RECONVERGENT B1, `(.L_x_8) ;  /* 0x0000019000017945 */ /* 0x000fe20003800200 */
[----:B------:R-:W-:-:S11]  /*0a50*/  LOP3.LUT P0, RZ, R4, 0x200, RZ, 0xc0, !PT ;  /* 0x0000020004ff7812 */ /* 0x000fd6000780c0ff */
[----:B------:R-:W-:Y:S05]  /*0a60*/  @!P1 BRA `(.L_x_9) ;  /* 0x0000000000589947 */ /* 0x000fea0003800000 */
[----:B------:R-:W0:Y:S01]  /*0a70*/  LDC.64 R10, c[0x0][0x380] ;  /* 0x0000e000ff0a7b82 */ /* 0x000e220000000a00 */
[C---:B------:R-:W-:Y:S01]  /*0a80*/  IADD3 R2, PT, PT, R8.reuse, 0x100, RZ ;  /* 0x0000010008027810 */ /* 0x040fe20007ffe0ff */
[C---:B------:R-:W-:Y:S01]  /*0a90*/  VIADD R4, R8.reuse, 0x300 ;  /* 0x0000030008047836 */ /* 0x040fe20000000000 */
[----:B------:R-:W-:Y:S02]  /*0aa0*/  LEA R9, R8, R3, 0x8 ;  /* 0x0000000308097211 */ /* 0x000fe400078e40ff */
[-C--:B------:R-:W-:Y:S02]  /*0ab0*/  ISETP.GE.AND P1, PT, R2, R5.reuse, PT ;  /* 0x000000050200720c */ /* 0x080fe40003f26270 */
[----:B------:R-:W-:Y:S02]  /*0ac0*/  ISETP.GE.AND P2, PT, R4, R5, PT ;  /* 0x000000050400720c */ /* 0x000fe40003f46270 */
[----:B------:R-:W-:Y:S02]  /*0ad0*/  IADD3 R15, PT, PT, R9, 0x20000, RZ ;  /* 0x00020000090f7810 */ /* 0x000fe40007ffe0ff */
[----:B------:R-:W-:-:S07]  /*0ae0*/  MOV R2, RZ ;  /* 0x000000ff00027202 */ /* 0x000fce0000000f00 */
[C---:B------:R-:W-:Y:S02]  /*0af0*/  @!P1 VIADD R7, R9.reuse, 0x10000 ;  /* 0x0001000009079836 */ /* 0x040fe40000000000 */
[----:B------:R-:W-:Y:S02]  /*0b00*/  IMAD.MOV.U32 R4, RZ, RZ, RZ ;  /* 0x000000ffff047224 */ /* 0x000fe400078e00ff */
[----:B0-----:R-:W-:-:S04]  /*0b10*/  IMAD.WIDE.U32 R12, R9, 0x4, R10 ;  /* 0x00000004090c7825 */ /* 0x001fc800078e000a */
[----:B------:R-:W-:Y:S02]  /*0b20*/  @!P2 VIADD R9, R9, 0x30000 ;  /* 0x000300000909a836 */ /* 0x000fe40000000000 */
[--C-:B------:R-:W-:Y:S01]  /*0b30*/  @!P1 IMAD.WIDE.U32 R6, R7, 0x4, R10.reuse ;  /* 0x0000000407069825 */ /* 0x100fe200078e000a */
[----:B------:R-:W2:Y:S03]  /*0b40*/  LDG.E.CONSTANT R12, desc[UR6][R12.64] ;  /* 0x000000060c0c7981 */ /* 0x000ea6000c1e9900 */
[--C-:B------:R-:W-:Y:S01]  /*0b50*/  IMAD.WIDE.U32 R14, R15, 0x4, R10.reuse ;  /* 0x000000040f0e7825 */ /* 0x100fe200078e000a */
[----:B------:R-:W2:Y:S03]  /*0b60*/  @!P1 LDG.E.CONSTANT R2, desc[UR6][R6.64] ;  /* 0x0000000606029981 */ /* 0x000ea6000c1e9900 */
[----:B------:R-:W-:-:S02]  /*0b70*/  @!P2 IMAD.WIDE.U32 R10, R9, 0x4, R10 ;  /* 0x00000004090aa825 */ /* 0x000fc400078e000a */
[----:B------:R-:W3:Y:S04]  /*0b80*/  LDG.E.CONSTANT R14, desc[UR6][R14.64] ;  /* 0x000000060e0e7981 */ /* 0x000ee8000c1e9900 */
[----:B------:R-:W3:Y:S01]  /*0b90*/  @!P2 LDG.E.CONSTANT R4, desc[UR6][R10.64] ;  /* 0x000000060a04a981 */ /* 0x000ee2000c1e9900 */
[----:B------:R-:W-:Y:S02]  /*0ba0*/  IADD3 R8, PT, PT, R8, 0x400, RZ ;  /* 0x0000040008087810 */ /* 0x000fe40007ffe0ff */
[----:B--2---:R-:W-:-:S04]  /*0bb0*/  IADD3 R29, PT, PT, R2, R12, R29 ;  /* 0x0000000c021d7210 */ /* 0x004fc80007ffe01d */
[----:B---3--:R-:W-:-:S07]  /*0bc0*/  IADD3 R29, PT, PT, R4, R14, R29 ;  /* 0x0000000e041d7210 */ /* 0x008fce0007ffe01d */
.L_x_9:
[----:B------:R-:W-:Y:S05]  /*0bd0*/  BSYNC.RECONVERGENT B1 ;  /* 0x0000000000017941 */ /* 0x000fea0003800200 */
.L_x_8:
[----:B------:R-:W-:Y:S05]  /*0be0*/  @P0 BRA `(.L_x_1) ;  /* 0x00000000002c0947 */ /* 0x000fea0003800000 */
[----:B------:R-:W0:Y:S01]  /*0bf0*/  LDC.64 R6, c[0x0][0x380] ;  /* 0x0000e000ff067b82 */ /* 0x000e220000000a00 */
[----:B------:R-:W-:-:S05]  /*0c00*/  VIADD R2, R8, 0x100 ;  /* 0x0000010008027836 */ /* 0x000fca0000000000 */
[----:B------:R-:W-:Y:S01]  /*0c10*/  ISETP.GE.AND P0, PT, R2, R5, PT ;  /* 0x000000050200720c */ /* 0x000fe20003f06270 */
[----:B------:R-:W-:Y:S01]  /*0c20*/  HFMA2 R2, -RZ, RZ, 0, 0 ;  /* 0x00000000ff027431 */ /* 0x000fe200000001ff */
[----:B------:R-:W-:-:S11]  /*0c30*/  LEA R5, R8, R3, 0x8 ;  /* 0x0000000308057211 */ /* 0x000fd600078e40ff */
[C---:B------:R-:W-:Y:S02]  /*0c40*/  @!P0 VIADD R9, R5.reuse, 0x10000 ;  /* 0x0001000005098836 */ /* 0x040fe40000000000 */
[----:B0-----:R-:W-:-:S04]  /*0c50*/  IMAD.WIDE.U32 R4, R5, 0x4, R6 ;  /* 0x0000000405047825 */ /* 0x001fc800078e0006 */
[----:B------:R-:W-:Y:S02]  /*0c60*/  @!P0 IMAD.WIDE.U32 R6, R9, 0x4, R6 ;  /* 0x0000000409068825 */ /* 0x000fe400078e0006 */
[----:B------:R-:W2:Y:S04]  /*0c70*/  LDG.E.CONSTANT R4, desc[UR6][R4.64] ;  /* 0x0000000604047981 */ /* 0x000ea8000c1e9900 */
[----:B------:R-:W2:Y:S02]  /*0c80*/  @!P0 LDG.E.CONSTANT R2, desc[UR6][R6.64] ;  /* 0x0000000606028981 */ /* 0x000ea4000c1e9900 */
[----:B--2---:R-:W-:-:S07]  /*0c90*/  IADD3 R29, PT, PT, R2, R4, R29 ;  /* 0x00000004021d7210 */ /* 0x004fce0007ffe01d */
.L_x_1:
[----:B------:R-:W-:Y:S05]  /*0ca0*/  BSYNC.RECONVERGENT B0 ;  /* 0x0000000000007941 */ /* 0x000fea0003800200 */
.L_x_0:
[----:B------:R-:W0:Y:S01]  /*0cb0*/  S2UR UR5, SR_CgaCtaId ;  /* 0x00000000000579c3 */ /* 0x000e220000008800 */
[----:B------:R-:W-:Y:S01]  /*0cc0*/  UMOV UR4, 0x400 ;  /* 0x0000040000047882 */ /* 0x000fe20000000000 */
[C---:B------:R-:W-:Y:S02]  /*0cd0*/  ISETP.GT.U32.AND P0, PT, R0.reuse, 0x7f, PT ;  /* 0x0000007f0000780c */ /* 0x040fe40003f04070 */
[----:B------:R-:W-:Y:S01]  /*0ce0*/  ISETP.GT.U32.AND P1, PT, R0, 0x3f, PT ;  /* 0x0000003f0000780c */ /* 0x000fe20003f24070 */
[----:B0-----:R-:W-:-:S06]  /*0cf0*/  ULEA UR4, UR5, UR4, 0x18 ;  /* 0x0000000405047291 */ /* 0x001fcc000f8ec0ff */
[----:B------:R-:W-:-:S05]  /*0d00*/  LEA R2, R0, UR4, 0x2 ;  /* 0x0000000400027c11 */ /* 0x000fca000f8e10ff */
[----:B------:R-:W-:Y:S01]  /*0d10*/  STS [R2], R29 ;  /* 0x0000001d02007388 */ /* 0x000fe20000000800 */
[----:B------:R-:W-:Y:S06]  /*0d20*/  BAR.SYNC.DEFER_BLOCKING 0x0 ;  /* 0x0000000000007b1d */ /* 0x000fec0000010000 */
[----:B------:R-:W-:Y:S04]  /*0d30*/  @!P0 LDS R4, [R2+0x200] ;  /* 0x0002000002048984 */ /* 0x000fe80000000800 */
[----:B------:R-:W0:Y:S02]  /*0d40*/  @!P0 LDS R5, [R2] ;  /* 0x0000000002058984 */ /* 0x000e240000000800 */
[----:B0-----:R-:W-:-:S05]  /*0d50*/  @!P0 IMAD.IADD R5, R4, 0x1, R5 ;  /* 0x0000000104058824 */ /* 0x001fca00078e0205 */
[----:B------:R-:W-:Y:S01]  /*0d60*/  @!P0 STS [R2], R5 ;  /* 0x0000000502008388 */ /* 0x000fe20000000800 */
[----:B------:R-:W-:Y:S01]  /*0d70*/  BAR.SYNC.DEFER_BLOCKING 0x0 ;  /* 0x0000000000007b1d */ /* 0x000fe20000010000 */
[----:B------:R-:W-:-:S05]  /*0d80*/  ISETP.GT.U32.AND P0, PT, R0, 0x1f, PT ;  /* 0x0000001f0000780c */ /* 0x000fca0003f04070 */
[----:B------:R-:W-:Y:S04]  /*0d90*/  @!P1 LDS R4, [R2+0x100] ;  /* 0x0001000002049984 */ /* 0x000fe80000000800 */
[----:B------:R-:W0:Y:S02]  /*0da0*/  @!P1 LDS R7, [R2] ;  /* 0x0000000002079984 */ /* 0x000e240000000800 */
[----:B0-----:R-:W-:-:S05]  /*0db0*/  @!P1 IADD3 R7, PT, PT, R4, R7, RZ ;  /* 0x0000000704079210 */ /* 0x001fca0007ffe0ff */
[----:B------:R0:W-:Y:S01]  /*0dc0*/  @!P1 STS [R2], R7 ;  /* 0x0000000702009388 */ /* 0x0001e20000000800 */
[----:B------:R-:W-:Y:S06]  /*0dd0*/  BAR.SYNC.DEFER_BLOCKING 0x0 ;  /* 0x0000000000007b1d */ /* 0x000fec0000010000 */
[----:B------:R-:W-:Y:S05]  /*0de0*/  @P0 EXIT ;  /* 0x000000000000094d */ /* 0x000fea0003800000 */
[----:B------:R-:W-:Y:S01]  /*0df0*/  LDS R4, [R2+0x80] ;  /* 0x0000800002047984 */ /* 0x000fe20000000800 */
[----:B------:R-:W-:-:S03]  /*0e00*/  ISETP.NE.AND P0, PT, R0, RZ, PT ;  /* 0x000000ff0000720c */ /* 0x000fc60003f05270 */
[----:B------:R-:W1:Y:S02]  /*0e10*/  LDS R5, [R2] ;  /* 0x0000000002057984 */ /* 0x000e640000000800 */
[----:B-1----:R-:W-:-:S05]  /*0e20*/  IMAD.IADD R5, R4, 0x1, R5 ;  /* 0x0000000104057824 */ /* 0x002fca00078e0205 */
[----:B------:R-:W-:Y:S04]  /*0e30*/  STS [R2], R5 ;  /* 0x0000000502007388 */ /* 0x000fe80000000800 */
[----:B------:R-:W-:Y:S04]  /*0e40*/  LDS R4, [R2+0x40] ;  /* 0x0000400002047984 */ /* 0x000fe80000000800 */
[----:B0-----:R-:W0:Y:S02]  /*0e50*/  LDS R7, [R2] ;  /* 0x0000000002077984 */ /* 0x001e240000000800 */
[----:B0-----:R-:W-:-:S05]  /*0e60*/  IADD3 R7, PT, PT, R4, R7, RZ ;  /* 0x0000000704077210 */ /* 0x001fca0007ffe0ff */
[----:B------:R-:W-:Y:S04]  /*0e70*/  STS [R2], R7 ;  /* 0x0000000702007388 */ /* 0x000fe80000000800 */
[----:B------:R-:W-:Y:S04]  /*0e80*/  LDS R4, [R2+0x20] ;  /* 0x0000200002047984 */ /* 0x000fe80000000800 */
[----:B------:R-:W0:Y:S02]  /*0e90*/  LDS R9, [R2] ;  /* 0x0000000002097984 */ /* 0x000e240000000800 */
[----:B0-----:R-:W-:-:S05]  /*0ea0*/  IMAD.IADD R9, R4, 0x1, R9 ;  /* 0x0000000104097824 */ /* 0x001fca00078e0209 */
[----:B------:R-:W-:Y:S04]  /*0eb0*/  STS [R2], R9 ;  /* 0x0000000902007388 */ /* 0x000fe80000000800 */
[----:B------:R-:W-:Y:S04]  /*0ec0*/  LDS R4, [R2+0x10] ;  /* 0x0000100002047984 */ /* 0x000fe80000000800 */
[----:B------:R-:W0:Y:S02]  /*0ed0*/  LDS R11, [R2] ;  /* 0x00000000020b7984 */ /* 0x000e240000000800 */
        /* <DEDUP_REMOVED lines=9> */
[----:B------:R0:W-:Y:S01]  /*0f70*/  STS [R2], R7 ;  /* 0x0000000702007388 */ /* 0x0001e20000000800 */
[----:B------:R-:W-:Y:S05]  /*0f80*/  @P0 EXIT ;  /* 0x000000000000094d */ /* 0x000fea0003800000 */
[----:B0-----:R-:W0:Y:S01]  /*0f90*/  LDS R7, [UR4] ;  /* 0x00000004ff077984 */ /* 0x001e220008000800 */
[----:B------:R-:W1:Y:S02]  /*0fa0*/  LDC.64 R4, c[0x0][0x388] ;  /* 0x0000e200ff047b82 */ /* 0x000e640000000a00 */
[----:B-1----:R-:W-:-:S05]  /*0fb0*/  IMAD.WIDE.U32 R2, R3, 0x4, R4 ;  /* 0x0000000403027825 */ /* 0x002fca00078e0004 */
[----:B0-----:R-:W-:Y:S01]  /*0fc0*/  STG.E desc[UR6][R2.64], R7 ;  /* 0x0000000702007986 */ /* 0x001fe2000c101906 */
[----:B------:R-:W-:Y:S05]  /*0fd0*/  EXIT ;  /* 0x000000000000794d */ /* 0x000fea0003800000 */
.L_x_10:
[----:B------:R-:W-:-:S00]  /*0fe0*/  BRA `(.L_x_10) ;  /* 0xfffffffc00fc7947 */ /* 0x000fc0000383ffff */
[----:B------:R-:W-:-:S00]  /*0ff0*/  NOP ;  /* 0x0000000000007918 */ /* 0x000fc00000000000 */
        /* <DEDUP_REMOVED lines=8> */
.L_x_30:


//--------------------- .text._Z13reorderKernelPKjPjS0_S0_iii --------------------------
	.section	.text._Z13reorderKernelPKjPjS0_S0_iii,"ax",@progbits
	.align	128
        .global         _Z13reorderKernelPKjPjS0_S0_iii
        .type           _Z13reorderKernelPKjPjS0_S0_iii,@function
        .size           _Z13reorderKernelPKjPjS0_S0_iii,(.L_x_31 - _Z13reorderKernelPKjPjS0_S0_iii)
        .other          _Z13reorderKernelPKjPjS0_S0_iii,@"STO_CUDA_ENTRY STV_DEFAULT"
_Z13reorderKernelPKjPjS0_S0_iii:
.text._Z13reorderKernelPKjPjS0_S0_iii:
[----:B------:R-:W-:Y:S01]  /*0000*/  LDC R1, c[0x0][0x37c] ;  /* 0x0000df00ff017b82 */ /* 0x000fe20000000800 */
[----:B------:R-:W0:Y:S07]  /*0010*/  S2R R11, SR_TID.X ;  /* 0x00000000000b7919 */ /* 0x000e2e0000002100 */
[----:B------:R-:W1:Y:S01]  /*0020*/  LDC.64 R2, c[0x0][0x398] ;  /* 0x0000e600ff027b82 */ /* 0x000e620000000a00 */
[----:B------:R-:W2:Y:S01]  /*0030*/  LDCU.64 UR6, c[0x0][0x358] ;  /* 0x00006b00ff0677ac */ /* 0x000ea20008000a00 */
[----:B------:R-:W3:Y:S06]  /*0040*/  S2R R6, SR_CTAID.X ;  /* 0x0000000000067919 */ /* 0x000eec0000002500 */
[----:B------:R-:W4:Y:S01]  /*0050*/  LDC.64 R4, c[0x0][0x390] ;  /* 0x0000e400ff047b82 */ /* 0x000f220000000a00 */
[----:B------:R-:W5:Y:S01]  /*0060*/  LDCU UR4, c[0x0][0x360] ;  /* 0x00006c00ff0477ac */ /* 0x000f620008000800 */
[----:B------:R-:W5:Y:S01]  /*0070*/  LDCU UR5, c[0x0][0x3a0] ;  /* 0x00007400ff0577ac */ /* 0x000f620008000800 */
[----:B0-----:R-:W-:-:S13]  /*0080*/  ISETP.GT.U32.AND P0, PT, R11, 0xff, PT ;  /* 0x000000ff0b00780c */ /* 0x001fda0003f04070 */
[----:B---3--:R-:W-:Y:S02]  /*0090*/  @!P0 IMAD R7, R6, 0x100, R11 ;  /* 0x0000010006078824 */ /* 0x008fe400078e020b */
[----:B-1----:R-:W-:-:S04]  /*00a0*/  @!P0 IMAD.WIDE.U32 R2, R11, 0x4, R2 ;  /* 0x000000040b028825 */ /* 0x002fc800078e0002 */
[----:B----4-:R-:W-:Y:S02]  /*00b0*/  @!P0 IMAD.WIDE.U32 R4, R7, 0x4, R4 ;  /* 0x0000000407048825 */ /* 0x010fe400078e0004 */
[----:B--2---:R-:W2:Y:S04]  /*00c0*/  @!P0 LDG.E R2, desc[UR6][R2.64] ;  /* 0x0000000602028981 */ /* 0x004ea8000c1e1900 */
[----:B------:R-:W2:Y:S01]  /*00d0*/  @!P0 LDG.E R5, desc[UR6][R4.64] ;  /* 0x0000000604058981 */ /* 0x000ea2000c1e1900 */
[----:B------:R-:W-:Y:S01]  /*00e0*/  @!P0 MOV R0, 0x400 ;  /* 0x0000040000008802 */ /* 0x000fe20000000f00 */
[----:B-----5:R-:W-:Y:S01]  /*00f0*/  IMAD R9, R6, UR4, R11 ;  /* 0x0000000406097c24 */ /* 0x020fe2000f8e020b */
[----:B------:R-:W0:Y:S04]  /*0100*/  @!P0 S2R R7, SR_CgaCtaId ;  /* 0x0000000000078919 */ /* 0x000e280000008800 */
[----:B------:R-:W-:-:S02]  /*0110*/  ISETP.GE.AND P1, PT, R9, UR5, PT ;  /* 0x0000000509007c0c */ /* 0x000fc4000bf26270 */
[----:B0-----:R-:W-:-:S04]  /*0120*/  @!P0 LEA R0, R7, R0, 0x18 ;  /* 0x0000000007008211 */ /* 0x001fc800078ec0ff */
[----:B------:R-:W-:Y:S01]  /*0130*/  @!P0 LEA R7, R11, R0, 0x2 ;  /* 0x000000000b078211 */ /* 0x000fe200078e10ff */
[----:B--2---:R-:W-:-:S05]  /*0140*/  @!P0 IMAD.IADD R0, R2, 0x1, R5 ;  /* 0x0000000102008824 */ /* 0x004fca00078e0205 */
[----:B------:R0:W-:Y:S01]  /*0150*/  @!P0 STS [R7], R0 ;  /* 0x0000000007008388 */ /* 0x0001e20000000800 */
[----:B------:R-:W-:Y:S06]  /*0160*/  BAR.SYNC.DEFER_BLOCKING 0x0 ;  /* 0x0000000000007b1d */ /* 0x000fec0000010000 */
[----:B------:R-:W-:Y:S05]  /*0170*/  @P1 EXIT ;  /* 0x000000000000194d */ /* 0x000fea0003800000 */
[----:B------:R-:W1:Y:S01]  /*0180*/  LDC.64 R2, c[0x0][0x380] ;  /* 0x0000e000ff027b82 */ /* 0x000e620000000a00 */
[----:B------:R-:W2:Y:S07]  /*0190*/  LDCU UR4, c[0x0][0x3a4] ;  /* 0x00007480ff0477ac */ /* 0x000eae0008000800 */
[----:B------:R-:W3:Y:S08]  /*01a0*/  S2UR UR5, SR_CgaCtaId ;  /* 0x00000000000579c3 */ /* 0x000ef00000008800 */
[----:B------:R-:W4:Y:S01]  /*01b0*/  LDC.64 R4, c[0x0][0x388] ;  /* 0x0000e200ff047b82 */ /* 0x000f220000000a00 */
[----:B-1----:R-:W-:-:S05]  /*01c0*/  IMAD.WIDE R2, R9, 0x4, R2 ;  /* 0x0000000409027825 */ /* 0x002fca00078e0202 */
[----:B0-----:R-:W2:Y:S01]  /*01d0*/  LDG.E R7, desc[UR6][R2.64] ;  /* 0x0000000602077981 */ /* 0x001ea2000c1e1900 */
[----:B------:R-:W-:Y:S01]  /*01e0*/  IMAD.MOV.U32 R9, RZ, RZ, 0x1 ;  /* 0x00000001ff097424 */ /* 0x000fe200078e00ff */
[----:B--2---:R-:W-:Y:S01]  /*01f0*/  SHF.R.U32.HI R0, RZ, UR4, R7 ;  /* 0x00000004ff007c19 */ /* 0x004fe20008011607 */
[----:B------:R-:W-:Y:S02]  /*0200*/  UMOV UR4, 0x400 ;  /* 0x0000040000047882 */ /* 0x000fe40000000000 */
[----:B---3--:R-:W-:Y:S01]  /*0210*/  ULEA UR4, UR5, UR4, 0x18 ;  /* 0x0000000405047291 */ /* 0x008fe2000f8ec0ff */
[----:B------:R-:W-:-:S04]  /*0220*/  SHF.L.U32 R0, R0, 0x2, RZ ;  /* 0x0000000200007819 */ /* 0x000fc800000006ff */
[----:B------:R-:W-:-:S05]  /*0230*/  LOP3.LUT R0, R0, 0x3fc, RZ, 0xc0, !PT ;  /* 0x000003fc00007812 */ /* 0x000fca00078ec0ff */
[----:B------:R-:W4:Y:S02]  /*0240*/  ATOMS.ADD R9, [R0+UR4], R9 ;  /* 0x000000090009798c */ /* 0x000f240008000004 */
[----:B----4-:R-:W-:-:S05]  /*0250*/  IMAD.WIDE.U32 R2, R9, 0x4, R4 ;  /* 0x0000000409027825 */ /* 0x010fca00078e0004 */
[----:B------:R-:W-:Y:S01]  /*0260*/  STG.E desc[UR6][R2.64], R7 ;  /* 0x0000000702007986 */ /* 0x000fe2000c101906 */
[----:B------:R-:W-:Y:S05]  /*0270*/  EXIT ;  /* 0x000000000000794d */ /* 0x000fea0003800000 */
.L_x_11:
        /* <DEDUP_REMOVED lines=16> */
.L_x_31:


//--------------------- .text._Z19exclusiveScanKernelPjS_i --------------------------
	.section	.text._Z19exclusiveScanKernelPjS_i,"ax",@progbits
	.align	128
        .global         _Z19exclusiveScanKernelPjS_i
        .type           _Z19exclusiveScanKernelPjS_i,@function
        .size           _Z19exclusiveScanKernelPjS_i,(.L_x_32 - _Z19exclusiveScanKernelPjS_i)
        .other          _Z19exclusiveScanKernelPjS_i,@"STO_CUDA_ENTRY STV_DEFAULT"
_Z19exclusiveScanKernelPjS_i:
.text._Z19exclusiveScanKernelPjS_i:
[----:B------:R-:W-:Y:S01]  /*0000*/  LDC R1, c[0x0][0x37c] ;  /* 0x0000df00ff017b82 */ /* 0x000fe20000000800 */
[----:B------:R-:W0:Y:S01]  /*0010*/  S2R R11, SR_TID.X ;  /* 0x00000000000b7919 */ /* 0x000e220000002100 */
[----:B------:R-:W0:Y:S01]  /*0020*/  LDCU UR6, c[0x0][0x390] ;  /* 0x00007200ff0677ac */ /* 0x000e220008000800 */
[----:B------:R-:W-:Y:S01]  /*0030*/  IMAD.MOV.U32 R0, RZ, RZ, RZ ;  /* 0x000000ffff007224 */ /* 0x000fe200078e00ff */
[----:B------:R-:W1:Y:S04]  /*0040*/  LDCU.64 UR8, c[0x0][0x358] ;  /* 0x00006b00ff0877ac */ /* 0x000e680008000a00 */
[----:B------:R-:W2:Y:S08]  /*0050*/  S2UR UR5, SR_CgaCtaId ;  /* 0x00000000000579c3 */ /* 0x000eb00000008800 */
[----:B------:R-:W3:Y:S01]  /*0060*/  LDC R8, c[0x0][0x390] ;  /* 0x0000e400ff087b82 */ /* 0x000ee20000000800 */
[----:B0-----:R-:W-:-:S13]  /*0070*/  ISETP.GE.AND P0, PT, R11, UR6, PT ;  /* 0x000000060b007c0c */ /* 0x001fda000bf06270 */
[----:B------:R-:W0:Y:S02]  /*0080*/  @!P0 LDC.64 R2, c[0x0][0x380] ;  /* 0x0000e000ff028b82 */ /* 0x000e240000000a00 */
[----:B0-----:R-:W-:-:S05]  /*0090*/  @!P0 IMAD.WIDE.U32 R2, R11, 0x4, R2 ;  /* 0x000000040b028825 */ /* 0x001fca00078e0002 */
[----:B-1----:R0:W4:Y:S01]  /*00a0*/  @!P0 LDG.E R0, desc[UR8][R2.64] ;  /* 0x0000000802008981 */ /* 0x002122000c1e1900 */
[----:B------:R-:W-:Y:S01]  /*00b0*/  UMOV UR4, 0x400 ;  /* 0x0000040000047882 */ /* 0x000fe20000000000 */
[----:B------:R-:W-:Y:S01]  /*00c0*/  ISETP.NE.AND P1, PT, R11, RZ, PT ;  /* 0x000000ff0b00720c */ /* 0x000fe20003f25270 */
[----:B--2---:R-:W-:Y:S01]  /*00d0*/  ULEA UR4, UR5, UR4, 0x18 ;  /* 0x0000000405047291 */ /* 0x004fe2000f8ec0ff */
[----:B---3--:R-:W-:Y:S01]  /*00e0*/  ISETP.GE.AND P2, PT, R8, 0x2, PT ;  /* 0x000000020800780c */ /* 0x008fe20003f46270 */
[----:B------:R-:W-:-:S04]  /*00f0*/  USHF.R.S32.HI UR5, URZ, 0x1, UR6 ;  /* 0x00000001ff057899 */ /* 0x000fc80008011406 */
[----:B------:R-:W-:Y:S01]  /*0100*/  LEA R5, R11, UR4, 0x2 ;  /* 0x000000040b057c11 */ /* 0x000fe2000f8e10ff */
[----:B------:R-:W-:Y:S01]  /*0110*/  UISETP.GE.AND UP0, UPT, UR5, 0x1, UPT ;  /* 0x000000010500788c */ /* 0x000fe2000bf06270 */
[----:B0-----:R-:W-:-:S03]  /*0120*/  IMAD.MOV.U32 R2, RZ, RZ, 0x1 ;  /* 0x00000001ff027424 */ /* 0x001fc600078e00ff */
[----:B----4-:R0:W-:Y:S05]  /*0130*/  STS [R5], R0 ;  /* 0x0000000005007388 */ /* 0x0101ea0000000800 */
[----:B------:R-:W-:Y:S05]  /*0140*/  BRA.U !UP0, `(.L_x_12) ;  /* 0x0000000108407547 */ /* 0x000fea000b800000 */
[----:B------:R-:W-:Y:S01]  /*0150*/  LEA R3, R11, 0x1, 0x1 ;  /* 0x000000010b037811 */ /* 0x000fe200078e08ff */
[----:B------:R-:W-:-:S07]  /*0160*/  IMAD.MOV.U32 R2, RZ, RZ, 0x1 ;  /* 0x00000001ff027424 */ /* 0x000fce00078e00ff */
.L_x_13:
[----:B------:R-:W-:Y:S01]  /*0170*/  BAR.SYNC.DEFER_BLOCKING 0x0 ;  /* 0x0000000000007b1d */ /* 0x000fe20000010000 */
[----:B------:R-:W-:Y:S01]  /*0180*/  ISETP.GE.AND P0, PT, R11, UR5, PT ;  /* 0x000000050b007c0c */ /* 0x000fe2000bf06270 */
[----:B------:R-:W-:Y:S02]  /*0190*/  UISETP.GT.U32.AND UP0, UPT, UR5, 0x1, UPT ;  /* 0x000000010500788c */ /* 0x000fe4000bf04070 */
[----:B------:R-:W-:-:S07]  /*01a0*/  USHF.R.U32.HI UR6, URZ, 0x1, UR5 ;  /* 0x00000001ff067899 */ /* 0x000fce0008011605 */
[----:B------:R-:W-:-:S03]  /*01b0*/  UMOV UR5, UR6 ;  /* 0x0000000600057c82 */ /* 0x000fc60008000000 */
[----:B01----:R-:W-:-:S05]  /*01c0*/  @!P0 IMAD R0, R3, R2, RZ ;  /* 0x0000000203008224 */ /* 0x003fca00078e02ff */
[----:B------:R-:W-:-:S05]  /*01d0*/  @!P0 LEA R7, R0, UR4, 0x2 ;  /* 0x0000000400078c11 */ /* 0x000fca000f8e10ff */
[C---:B------:R-:W-:Y:S02]  /*01e0*/  @!P0 IMAD R0, R2.reuse, 0x4, R7 ;  /* 0x0000000402008824 */ /* 0x040fe400078e0207 */
[----:B------:R-:W-:Y:S01]  /*01f0*/  @!P0 LDS R7, [R7+-0x4] ;  /* 0xfffffc0007078984 */ /* 0x000fe20000000800 */
[----:B------:R-:W-:-:S03]  /*0200*/  IMAD.SHL.U32 R2, R2, 0x2, RZ ;  /* 0x0000000202027824 */ /* 0x000fc600078e00ff */
[----:B------:R-:W0:Y:S02]  /*0210*/  @!P0 LDS R4, [R0+-0x4] ;  /* 0xfffffc0000048984 */ /* 0x000e240000000800 */
[----:B0-----:R-:W-:-:S05]  /*0220*/  @!P0 IMAD.IADD R9, R7, 0x1, R4 ;  /* 0x0000000107098824 */ /* 0x001fca00078e0204 */
[----:B------:R1:W-:Y:S01]  /*0230*/  @!P0 STS [R0+-0x4], R9 ;  /* 0xfffffc0900008388 */ /* 0x0003e20000000800 */
[----:B------:R-:W-:Y:S05]  /*0240*/  BRA.U UP0, `(.L_x_13) ;  /* 0xfffffffd00c87547 */ /* 0x000fea000b83ffff */
.L_x_12:
[----:B01----:R-:W-:-:S05]  /*0250*/  @!P1 LEA R0, R8, UR4, 0x2 ;  /* 0x0000000408009c11 */ /* 0x003fca000f8e10ff */
[----:B------:R0:W-:Y:S01]  /*0260*/  @!P1 STS [R0+-0x4], RZ ;  /* 0xfffffcff00009388 */ /* 0x0001e20000000800 */
[----:B------:R-:W-:Y:S05]  /*0270*/  @!P2 BRA `(.L_x_14) ;  /* 0x000000000044a947 */ /* 0x000fea0003800000 */
[----:B------:R-:W1:Y:S01]  /*0280*/  LDC R8, c[0x0][0x390] ;  /* 0x0000e400ff087b82 */ /* 0x000e620000000800 */
[----:B------:R-:W-:Y:S01]  /*0290*/  LEA R9, R11, 0x1, 0x1 ;  /* 0x000000010b097811 */ /* 0x000fe200078e08ff */
[----:B------:R-:W-:-:S06]  /*02a0*/  UMOV UR5, 0x1 ;  /* 0x0000000100057882 */ /* 0x000fcc0000000000 */
.L_x_15:
[----:B------:R-:W-:Y:S01]  /*02b0*/  BAR.SYNC.DEFER_BLOCKING 0x0 ;  /* 0x0000000000007b1d */ /* 0x000fe20000010000 */
[----:B------:R-:W-:Y:S01]  /*02c0*/  ISETP.GE.AND P0, PT, R11, UR5, PT ;  /* 0x000000050b007c0c */ /* 0x000fe2000bf06270 */
[----:B------:R-:W-:Y:S01]  /*02d0*/  USHF.L.U32 UR5, UR5, 0x1, URZ ;  /* 0x0000000105057899 */ /* 0x000fe200080006ff */
[----:B------:R-:W-:-:S11]  /*02e0*/  SHF.R.S32.HI R2, RZ, 0x1, R2 ;  /* 0x00000001ff027819 */ /* 0x000fd60000011402 */
[----:B0-----:R-:W-:-:S05]  /*02f0*/  @!P0 IMAD R0, R2, R9, RZ ;  /* 0x0000000902008224 */ /* 0x001fca00078e02ff */
[----:B------:R-:W-:-:S05]  /*0300*/  @!P0 LEA R3, R0, UR4, 0x2 ;  /* 0x0000000400038c11 */ /* 0x000fca000f8e10ff */
[----:B------:R-:W-:Y:S01]  /*0310*/  @!P0 IMAD R4, R2, 0x4, R3 ;  /* 0x0000000402048824 */ /* 0x000fe200078e0203 */
[----:B------:R-:W-:Y:S04]  /*0320*/  @!P0 LDS R0, [R3+-0x4] ;  /* 0xfffffc0003008984 */ /* 0x000fe80000000800 */
[----:B------:R-:W0:Y:S02]  /*0330*/  @!P0 LDS R6, [R4+-0x4] ;  /* 0xfffffc0004068984 */ /* 0x000e240000000800 */
[----:B0-----:R-:W-:Y:S02]  /*0340*/  @!P0 IMAD.IADD R7, R0, 0x1, R6 ;  /* 0x0000000100078824 */ /* 0x001fe400078e0206 */
[----:B------:R2:W-:Y:S04]  /*0350*/  @!P0 STS [R3+-0x4], R6 ;  /* 0xfffffc0603008388 */ /* 0x0005e80000000800 */
[----:B------:R2:W-:Y:S01]  /*0360*/  @!P0 STS [R4+-0x4], R7 ;  /* 0xfffffc0704008388 */ /* 0x0005e20000000800 */
[----:B-1----:R-:W-:-:S13]  /*0370*/  ISETP.LE.AND P0, PT, R8, UR5, PT ;  /* 0x0000000508007c0c */ /* 0x002fda000bf03270 */
[----:B--2---:R-:W-:Y:S05]  /*0380*/  @!P0 BRA `(.L_x_15) ;  /* 0xfffffffc00c88947 */ /* 0x004fea000383ffff */
.L_x_14:
[----:B------:R-:W-:Y:S01]  /*0390*/  BAR.SYNC.DEFER_BLOCKING 0x0 ;  /* 0x0000000000007b1d */ /* 0x000fe20000010000 */
[----:B------:R-:W-:-:S13]  /*03a0*/  ISETP.GE.AND P0, PT, R11, R8, PT ;  /* 0x000000080b00720c */ /* 0x000fda0003f06270 */
[----:B------:R-:W-:Y:S05]  /*03b0*/  @P0 EXIT ;  /* 0x000000000000094d */ /* 0x000fea0003800000 */
[----:B------:R-:W1:Y:S01]  /*03c0*/  LDS R5, [R5] ;  /* 0x0000000005057984 */ /* 0x000e620000000800 */
[----:B------:R-:W2:Y:S02]  /*03d0*/  LDC.64 R2, c[0x0][0x388] ;  /* 0x0000e200ff027b82 */ /* 0x000ea40000000a00 */
[----:B--2---:R-:W-:-:S05]  /*03e0*/  IMAD.WIDE.U32 R2, R11, 0x4, R2 ;  /* 0x000000040b027825 */ /* 0x004fca00078e0002 */
[----:B-1----:R-:W-:Y:S01]  /*03f0*/  STG.E desc[UR8][R2.64], R5 ;  /* 0x0000000502007986 */ /* 0x002fe2000c101908 */
[----:B------:R-:W-:Y:S05]  /*0400*/  EXIT ;  /* 0x000000000000794d */ /* 0x000fea0003800000 */
.L_x_16:
        /* <DEDUP_REMOVED lines=15> */
.L_x_32:


//--------------------- .text._Z15histogramKernelPKjPjii --------------------------
	.section	.text._Z15histogramKernelPKjPjii,"ax",@progbits
	.align	128
        .global         _Z15histogramKernelPKjPjii
        .type           _Z15histogramKernelPKjPjii,@function
        .size           _Z15histogramKernelPKjPjii,(.L_x_33 - _Z15histogramKernelPKjPjii)
        .other          _Z15histogramKernelPKjPjii,@"STO_CUDA_ENTRY STV_DEFAULT"
_Z15histogramKernelPKjPjii:
.text._Z15histogramKernelPKjPjii:
[----:B------:R-:W-:Y:S01]  /*0000*/  LDC R1, c[0x0][0x37c] ;  /* 0x0000df00ff017b82 */ /* 0x000fe20000000800 */
[----:B------:R-:W0:Y:S01]  /*0010*/  S2R R0, SR_TID.X ;  /* 0x0000000000007919 */ /* 0x000e220000002100 */
[----:B------:R-:W-:Y:S01]  /*0020*/  BSSY.RECONVERGENT B0, `(.L_x_17) ;  /* 0x0000040000007945 */ /* 0x000fe20003800200 */
[----:B0-----:R-:W-:-:S13]  /*0030*/  ISETP.GT.U32.AND P0, PT, R0, 0xff, PT ;  /* 0x000000ff0000780c */ /* 0x001fda0003f04070 */
[----:B------:R-:W-:Y:S05]  /*0040*/  @P0 BRA `(.L_x_18) ;  /* 0x0000000000f40947 */ /* 0x000fea0003800000 */
[----:B------:R-:W0:Y:S01]  /*0050*/  LDC R10, c[0x0][0x360] ;  /* 0x0000d800ff0a7b82 */ /* 0x000e220000000800 */
[----:B------:R-:W-:Y:S01]  /*0060*/  BSSY.RECONVERGENT B1, `(.L_x_19) ;  /* 0x000002b000017945 */ /* 0x000fe20003800200 */
[----:B0-----:R-:W0:Y:S01]  /*0070*/  I2F.U32.RP R7, R10 ;  /* 0x0000000a00077306 */ /* 0x001e220000209000 */
[----:B------:R-:W-:Y:S02]  /*0080*/  IADD3 R4, PT, PT, R0, R10, RZ ;  /* 0x0000000a00047210 */ /* 0x000fe40007ffe0ff */
[----:B------:R-:W-:Y:S02]  /*0090*/  ISETP.NE.U32.AND P2, PT, R10, RZ, PT ;  /* 0x000000ff0a00720c */ /* 0x000fe40003f45070 */
[C---:B------:R-:W-:Y:S02]  /*00a0*/  ISETP.GE.U32.AND P0, PT, R4.reuse, 0x100, PT ;  /* 0x000001000400780c */ /* 0x040fe40003f06070 */
[----:B------:R-:W-:Y:S02]  /*00b0*/  VIMNMX.U32 R5, PT, PT, R4, 0x100, !PT ;  /* 0x0000010004057848 */ /* 0x000fe40007fe0000 */
[----:B------:R-:W-:-:S04]  /*00c0*/  SEL R6, RZ, 0x1, P0 ;  /* 0x00000001ff067807 */ /* 0x000fc80000000000 */
[----:B------:R-:W-:Y:S01]  /*00d0*/  IADD3 R5, PT, PT, R5, -R4, -R6 ;  /* 0x8000000405057210 */ /* 0x000fe20007ffe806 */
[----:B0-----:R-:W0:Y:S02]  /*00e0*/  MUFU.RCP R7, R7 ;  /* 0x0000000700077308 */ /* 0x001e240000001000 */
[----:B0-----:R-:W-:-:S06]  /*00f0*/  VIADD R2, R7, 0xffffffe ;  /* 0x0ffffffe07027836 */ /* 0x001fcc0000000000 */
[----:B------:R0:W1:Y:S02]  /*0100*/  F2I.FTZ.U32.TRUNC.NTZ R3, R2 ;  /* 0x0000000200037305 */ /* 0x000064000021f000 */
[----:B0-----:R-:W-:Y:S02]  /*0110*/  IMAD.MOV.U32 R2, RZ, RZ, RZ ;  /* 0x000000ffff027224 */ /* 0x001fe400078e00ff */
[----:B-1----:R-:W-:-:S04]  /*0120*/  IMAD.MOV R9, RZ, RZ, -R3 ;  /* 0x000000ffff097224 */ /* 0x002fc800078e0a03 */
[----:B------:R-:W-:-:S04]  /*0130*/  IMAD R9, R9, R10, RZ ;  /* 0x0000000a09097224 */ /* 0x000fc800078e02ff */
[----:B------:R-:W-:-:S06]  /*0140*/  IMAD.HI.U32 R8, R3, R9, R2 ;  /* 0x0000000903087227 */ /* 0x000fcc00078e0002 */
[----:B------:R-:W-:-:S04]  /*0150*/  IMAD.HI.U32 R3, R8, R5, RZ ;  /* 0x0000000508037227 */ /* 0x000fc800078e00ff */
[----:B------:R-:W-:-:S04]  /*0160*/  IMAD.MOV R2, RZ, RZ, -R3 ;  /* 0x000000ffff027224 */ /* 0x000fc800078e0a03 */
[----:B------:R-:W-:-:S05]  /*0170*/  IMAD R5, R10, R2, R5 ;  /* 0x000000020a057224 */ /* 0x000fca00078e0205 */
[----:B------:R-:W-:-:S13]  /*0180*/  ISETP.GE.U32.AND P0, PT, R5, R10, PT ;  /* 0x0000000a0500720c */ /* 0x000fda0003f06070 */
[----:B------:R-:W-:Y:S01]  /*0190*/  @P0 IADD3 R5, PT, PT, R5, -R10, RZ ;  /* 0x8000000a05050210 */ /* 0x000fe20007ffe0ff */
[----:B------:R-:W-:-:S03]  /*01a0*/  @P0 VIADD R3, R3, 0x1 ;  /* 0x0000000103030836 */ /* 0x000fc60000000000 */
[----:B------:R-:W-:-:S13]  /*01b0*/  ISETP.GE.U32.AND P1, PT, R5, R10, PT ;  /* 0x0000000a0500720c */ /* 0x000fda0003f26070 */
[----:B------:R-:W-:Y:S01]  /*01c0*/  @P1 VIADD R3, R3, 0x1 ;  /* 0x0000000103031836 */ /* 0x000fe20000000000 */
[----:B------:R-:W-:-:S04]  /*01d0*/  @!P2 LOP3.LUT R3, RZ, R10, RZ, 0x33, !PT ;  /* 0x0000000aff03a212 */ /* 0x000fc800078e33ff */
[----:B------:R-:W-:-:S04]  /*01e0*/  IADD3 R3, PT, PT, R6, R3, RZ ;  /* 0x0000000306037210 */ /* 0x000fc80007ffe0ff */
[C---:B------:R-:W-:Y:S02]  /*01f0*/  LOP3.LUT R2, R3.reuse, 0x3, RZ, 0xc0, !PT ;  /* 0x0000000303027812 */ /* 0x040fe400078ec0ff */
[----:B------:R-:W-:Y:S02]  /*0200*/  ISETP.GE.U32.AND P1, PT, R3, 0x3, PT ;  /* 0x000000030300780c */ /* 0x000fe40003f26070 */
[----:B------:R-:W-:Y:S01]  /*0210*/  ISETP.NE.AND P0, PT, R2, 0x3, PT ;  /* 0x000000030200780c */ /* 0x000fe20003f05270 */
[----:B------:R-:W-:-:S12]  /*0220*/  IMAD.MOV.U32 R2, RZ, RZ, R0 ;  /* 0x000000ffff027224 */ /* 0x000fd800078e0000 */
[----:B------:R-:W-:Y:S05]  /*0230*/  @!P0 BRA `(.L_x_20) ;  /* 0x0000000000348947 */ /* 0x000fea0003800000 */
[----:B------:R-:W0:Y:S01]  /*0240*/  S2UR UR5, SR_CgaCtaId ;  /* 0x00000000000579c3 */ /* 0x000e220000008800 */
[----:B------:R-:W-:Y:S01]  /*0250*/  VIADD R2, R3, 0x1 ;  /* 0x0000000103027836 */ /* 0x000fe20000000000 */
[----:B------:R-:W-:-:S04]  /*0260*/  UMOV UR4, 0x400 ;  /* 0x0000040000047882 */ /* 0x000fc80000000000 */
[----:B------:R-:W-:-:S04]  /*0270*/  LOP3.LUT R3, R2, 0x3, RZ, 0xc0, !PT ;  /* 0x0000000302037812 */ /* 0x000fc800078ec0ff */
[C---:B------:R-:W-:Y:S01]  /*0280*/  IADD3 R4, PT, PT, -R3.reuse, RZ, RZ ;  /* 0x000000ff03047210 */ /* 0x040fe20007ffe1ff */
[----:B------:R-:W-:Y:S01]  /*0290*/  IMAD R2, R3, R10, R0 ;  /* 0x0000000a03027224 */ /* 0x000fe200078e0200 */
[----:B0-----:R-:W-:-:S06]  /*02a0*/  ULEA UR4, UR5, UR4, 0x18 ;  /* 0x0000000405047291 */ /* 0x001fcc000f8ec0ff */
[----:B------:R-:W-:-:S07]  /*02b0*/  LEA R3, R0, UR4, 0x2 ;  /* 0x0000000400037c11 */ /* 0x000fce000f8e10ff */
.L_x_21:
[----:B------:R-:W-:Y:S01]  /*02c0*/  VIADD R4, R4, 0x1 ;  /* 0x0000000104047836 */ /* 0x000fe20000000000 */
[----:B------:R0:W-:Y:S04]  /*02d0*/  STS [R3], RZ ;  /* 0x000000ff03007388 */ /* 0x0001e80000000800 */
[----:B------:R-:W-:Y:S01]  /*02e0*/  ISETP.NE.AND P0, PT, R4, RZ, PT ;  /* 0x000000ff0400720c */ /* 0x000fe20003f05270 */
[----:B0-----:R-:W-:-:S12]  /*02f0*/  IMAD R3, R10, 0x4, R3 ;  /* 0x000000040a037824 */ /* 0x001fd800078e0203 */
[----:B------:R-:W-:Y:S05]  /*0300*/  @P0 BRA `(.L_x_21) ;  /* 0xfffffffc00ec0947 */ /* 0x000fea000383ffff */
.L_x_20:
[----:B------:R-:W-:Y:S05]  /*0310*/  BSYNC.RECONVERGENT B1 ;  /* 0x0000000000017941 */ /* 0x000fea0003800200 */
.L_x_19:
[----:B------:R-:W-:Y:S05]  /*0320*/  @!P1 BRA `(.L_x_18) ;  /* 0x00000000003c9947 */ /* 0x000fea0003800000 */
[----:B------:R-:W0:Y:S01]  /*0330*/  S2UR UR5, SR_CgaCtaId ;  /* 0x00000000000579c3 */ /* 0x000e220000008800 */
[----:B------:R-:W-:Y:S02]  /*0340*/  UMOV UR4, 0x400 ;  /* 0x0000040000047882 */ /* 0x000fe40000000000 */
[----:B0-----:R-:W-:-:S06]  /*0350*/  ULEA UR4, UR5, UR4, 0x18 ;  /* 0x0000000405047291 */ /* 0x001fcc000f8ec0ff */
[----:B------:R-:W-:-:S07]  /*0360*/  LEA R3, R2, UR4, 0x2 ;  /* 0x0000000402037c11 */ /* 0x000fce000f8e10ff */
.L_x_22:
[C---:B------:R-:W-:Y:S01]  /*0370*/  LEA R4, R10.reuse, R3, 0x2 ;  /* 0x000000030a047211 */ /* 0x040fe200078e10ff */
[C-C-:B------:R-:W-:Y:S01]  /*0380*/  IMAD R5, R10.reuse, 0x8, R3.reuse ;  /* 0x000000080a057824 */ /* 0x140fe200078e0203 */
[----:B------:R0:W-:Y:S01]  /*0390*/  STS [R3], RZ ;  /* 0x000000ff03007388 */ /* 0x0001e20000000800 */
[C---:B------:R-:W-:Y:S02]  /*03a0*/  IMAD R6, R10.reuse, 0xc, R3 ;  /* 0x0000000c0a067824 */ /* 0x040fe400078e0203 */
[----:B------:R-:W-:Y:S01]  /*03b0*/  IMAD R2, R10, 0x4, R2 ;  /* 0x000000040a027824 */ /* 0x000fe200078e0202 */
[----:B------:R1:W-:Y:S04]  /*03c0*/  STS [R4], RZ ;  /* 0x000000ff04007388 */ /* 0x0003e80000000800 */
[----:B------:R1:W-:Y:S01]  /*03d0*/  STS [R5], RZ ;  /* 0x000000ff05007388 */ /* 0x0003e20000000800 */
[----:B------:R-:W-:-:S02]  /*03e0*/  ISETP.GE.U32.AND P0, PT, R2, 0x100, PT ;  /* 0x000001000200780c */ /* 0x000fc40003f06070 */
[----:B0-----:R-:W-:Y:S01]  /*03f0*/  LEA R3, R10, R3, 0x4 ;  /* 0x000000030a037211 */ /* 0x001fe200078e20ff */
[----:B------:R1:W-:Y:S10]  /*0400*/  STS [R6], RZ ;  /* 0x000000ff06007388 */ /* 0x0003f40000000800 */
[----:B-1----:R-:W-:Y:S05]  /*0410*/  @!P0 BRA `(.L_x_22) ;  /* 0xfffffffc00d48947 */ /* 0x002fea000383ffff */
.L_x_18:
[----:B------:R-:W-:Y:S05]  /*0420*/  BSYNC.RECONVERGENT B0 ;  /* 0x0000000000007941 */ /* 0x000fea0003800200 */
.L_x_17:
[----:B------:R-:W0:Y:S01]  /*0430*/  S2R R5, SR_CTAID.X ;  /* 0x0000000000057919 */ /* 0x000e220000002500 */
[----:B------:R-:W0:Y:S01]  /*0440*/  LDC R3, c[0x0][0x360] ;  /* 0x0000d800ff037b82 */ /* 0x000e220000000800 */
[----:B------:R-:W1:Y:S01]  /*0450*/  LDCU UR4, c[0x0][0x390] ;  /* 0x00007200ff0477ac */ /* 0x000e620008000800 */
[----:B------:R-:W-:Y:S06]  /*0460*/  BSSY.RECONVERGENT B0, `(.L_x_23) ;  /* 0x0000012000007945 */ /* 0x000fec0003800200 */
[----:B------:R-:W-:Y:S01]  /*0470*/  BAR.SYNC.DEFER_BLOCKING 0x0 ;  /* 0x0000000000007b1d */ /* 0x000fe20000010000 */
[----:B------:R-:W-:-:S05]  /*0480*/  ISETP.GT.U32.AND P1, PT, R0, 0xff, PT ;  /* 0x000000ff0000780c */ /* 0x000fca0003f24070 */
[----:B------:R-:W2:Y:S01]  /*0490*/  LDCU.64 UR6, c[0x0][0x358] ;  /* 0x00006b00ff0677ac */ /* 0x000ea20008000a00 */
[----:B0-----:R-:W-:-:S05]  /*04a0*/  IMAD R9, R5, R3, R0 ;  /* 0x0000000305097224 */ /* 0x001fca00078e0200 */
[----:B-1----:R-:W-:-:S13]  /*04b0*/  ISETP.GE.AND P0, PT, R9, UR4, PT ;  /* 0x0000000409007c0c */ /* 0x002fda000bf06270 */
[----:B--2---:R-:W-:Y:S05]  /*04c0*/  @P0 BRA `(.L_x_24) ;  /* 0x00000000002c0947 */ /* 0x004fea0003800000 */
[----:B------:R-:W0:Y:S01]  /*04d0*/  LDC.64 R6, c[0x0][0x380] ;  /* 0x0000e000ff067b82 */ /* 0x000e220000000a00 */
[----:B------:R-:W1:Y:S01]  /*04e0*/  LDCU UR4, c[0x0][0x394] ;  /* 0x00007280ff0477ac */ /* 0x000e620008000800 */
[----:B0-----:R-:W-:-:S06]  /*04f0*/  IMAD.WIDE R6, R9, 0x4, R6 ;  /* 0x0000000409067825 */ /* 0x001fcc00078e0206 */
[----:B------:R-:W1:Y:S01]  /*0500*/  LDG.E R6, desc[UR6][R6.64] ;  /* 0x0000000606067981 */ /* 0x000e62000c1e1900 */
[----:B------:R-:W0:Y:S01]  /*0510*/  S2UR UR5, SR_CgaCtaId ;  /* 0x00000000000579c3 */ /* 0x000e220000008800 */
[----:B-1----:R-:W-:Y:S01]  /*0520*/  SHF.R.U32.HI R2, RZ, UR4, R6 ;  /* 0x00000004ff027c19 */ /* 0x002fe20008011606 */
[----:B------:R-:W-:Y:S02]  /*0530*/  UMOV UR4, 0x400 ;  /* 0x0000040000047882 */ /* 0x000fe40000000000 */
[----:B0-----:R-:W-:Y:S02]  /*0540*/  ULEA UR4, UR5, UR4, 0x18 ;  /* 0x0000000405047291 */ /* 0x001fe4000f8ec0ff */
[----:B------:R-:W-:-:S05]  /*0550*/  IMAD.SHL.U32 R2, R2, 0x4, RZ ;  /* 0x0000000402027824 */ /* 0x000fca00078e00ff */
[----:B------:R-:W-:-:S05]  /*0560*/  LOP3.LUT R2, R2, 0x3fc, RZ, 0xc0, !PT ;  /* 0x000003fc02027812 */ /* 0x000fca00078ec0ff */
[----:B------:R0:W-:Y:S02]  /*0570*/  ATOMS.POPC.INC.32 RZ, [R2+UR4] ;  /* 0x0000000002ff7f8c */ /* 0x0001e4000d800004 */
.L_x_24:
[----:B------:R-:W-:Y:S05]  /*0580*/  BSYNC.RECONVERGENT B0 ;  /* 0x0000000000007941 */ /* 0x000fea0003800200 */
.L_x_23:
[----:B------:R-:W-:Y:S06]  /*0590*/  BAR.SYNC.DEFER_BLOCKING 0x0 ;  /* 0x0000000000007b1d */ /* 0x000fec0000010000 */
[----:B------:R-:W-:Y:S05]  /*05a0*/  @P1 EXIT ;  /* 0x000000000000194d */ /* 0x000fea0003800000 */
[----:B------:R-:W1:Y:S01]  /*05b0*/  I2F.U32.RP R8, R3 ;  /* 0x0000000300087306 */ /* 0x000e620000209000 */
[----:B0-----:R-:W-:Y:S01]  /*05c0*/  IMAD.IADD R2, R0, 0x1, R3 ;  /* 0x0000000100027824 */ /* 0x001fe200078e0203 */
[----:B------:R-:W-:Y:S01]  /*05d0*/  ISETP.NE.U32.AND P2, PT, R3, RZ, PT ;  /* 0x000000ff0300720c */ /* 0x000fe20003f45070 */
[----:B------:R-:W-:Y:S03]  /*05e0*/  BSSY.RECONVERGENT B0, `(.L_x_25) ;  /* 0x000002c000007945 */ /* 0x000fe60003800200 */
[C---:B------:R-:W-:Y:S02]  /*05f0*/  ISETP.GE.U32.AND P0, PT, R2.reuse, 0x100, PT ;  /* 0x000001000200780c */ /* 0x040fe40003f06070 */
[----:B------:R-:W-:Y:S01]  /*0600*/  VIMNMX.U32 R9, PT, PT, R2, 0x100, !PT ;  /* 0x0000010002097848 */ /* 0x000fe20007fe0000 */
[----:B-1----:R-:W0:Y:S02]  /*0610*/  MUFU.RCP R8, R8 ;  /* 0x0000000800087308 */ /* 0x002e240000001000 */
[----:B0-----:R-:W-:-:S06]  /*0620*/  VIADD R6, R8, 0xffffffe ;  /* 0x0ffffffe08067836 */ /* 0x001fcc0000000000 */
[----:B------:R0:W1:Y:S02]  /*0630*/  F2I.FTZ.U32.TRUNC.NTZ R7, R6 ;  /* 0x0000000600077305 */ /* 0x000064000021f000 */
[----:B0-----:R-:W-:Y:S01]  /*0640*/  IMAD.MOV.U32 R6, RZ, RZ, RZ ;  /* 0x000000ffff067224 */ /* 0x001fe200078e00ff */
[----:B-1----:R-:W-:-:S05]  /*0650*/  IADD3 R4, PT, PT, RZ, -R7, RZ ;  /* 0x80000007ff047210 */ /* 0x002fca0007ffe0ff */
[----:B------:R-:W-:Y:S01]  /*0660*/  IMAD R11, R4, R3, RZ ;  /* 0x00000003040b7224 */ /* 0x000fe200078e02ff */
[----:B------:R-:W-:-:S03]  /*0670*/  SEL R4, RZ, 0x1, P0 ;  /* 0x00000001ff047807 */ /* 0x000fc60000000000 */
[----:B------:R-:W-:Y:S01]  /*0680*/  IMAD.HI.U32 R7, R7, R11, R6 ;  /* 0x0000000b07077227 */ /* 0x000fe200078e0006 */
[----:B------:R-:W-:-:S05]  /*0690*/  IADD3 R2, PT, PT, R9, -R2, -R4 ;  /* 0x8000000209027210 */ /* 0x000fca0007ffe804 */
[----:B------:R-:W-:-:S05]  /*06a0*/  IMAD.HI.U32 R7, R7, R2, RZ ;  /* 0x0000000207077227 */ /* 0x000fca00078e00ff */
[----:B------:R-:W-:-:S05]  /*06b0*/  IADD3 R6, PT, PT, -R7, RZ, RZ ;  /* 0x000000ff07067210 */ /* 0x000fca0007ffe1ff */
[----:B------:R-:W-:-:S05]  /*06c0*/  IMAD R2, R3, R6, R2 ;  /* 0x0000000603027224 */ /* 0x000fca00078e0202 */
[----:B------:R-:W-:-:S13]  /*06d0*/  ISETP.GE.U32.AND P0, PT, R2, R3, PT ;  /* 0x000000030200720c */ /* 0x000fda0003f06070 */
[----:B------:R-:W-:Y:S02]  /*06e0*/  @P0 IMAD.IADD R2, R2, 0x1, -R3 ;  /* 0x0000000102020824 */ /* 0x000fe400078e0a03 */
[----:B------:R-:W-:-:S03]  /*06f0*/  @P0 VIADD R7, R7, 0x1 ;  /* 0x0000000107070836 */ /* 0x000fc60000000000 */
[----:B------:R-:W-:-:S13]  /*0700*/  ISETP.GE.U32.AND P1, PT, R2, R3, PT ;  /* 0x000000030200720c */ /* 0x000fda0003f26070 */
[----:B------:R-:W-:Y:S02]  /*0710*/  @P1 IADD3 R7, PT, PT, R7, 0x1, RZ ;  /* 0x0000000107071810 */ /* 0x000fe40007ffe0ff */
[----:B------:R-:W-:-:S05]  /*0720*/  @!P2 LOP3.LUT R7, RZ, R3, RZ, 0x33, !PT ;  /* 0x00000003ff07a212 */ /* 0x000fca00078e33ff */
[----:B------:R-:W-:-:S05]  /*0730*/  IMAD.IADD R2, R4, 0x1, R7 ;  /* 0x0000000104027824 */ /* 0x000fca00078e0207 */
[C---:B------:R-:W-:Y:S02]  /*0740*/  LOP3.LUT R4, R2.reuse, 0x3, RZ, 0xc0, !PT ;  /* 0x0000000302047812 */ /* 0x040fe400078ec0ff */
[----:B------:R-:W-:Y:S02]  /*0750*/  ISETP.GE.U32.AND P1, PT, R2, 0x3, PT ;  /* 0x000000030200780c */ /* 0x000fe40003f26070 */
[----:B------:R-:W-:-:S13]  /*0760*/  ISETP.NE.AND P0, PT, R4, 0x3, PT ;  /* 0x000000030400780c */ /* 0x000fda0003f05270 */
[----:B------:R-:W-:Y:S05]  /*0770*/  @!P0 BRA `(.L_x_26) ;  /* 0x0000000000488947 */ /* 0x000fea0003800000 */
[----:B------:R-:W0:Y:S01]  /*0780*/  S2UR UR5, SR_CgaCtaId ;  /* 0x00000000000579c3 */ /* 0x000e220000008800 */
[----:B------:R-:W-:Y:S01]  /*0790*/  VIADD R2, R2, 0x1 ;  /* 0x0000000102027836 */ /* 0x000fe20000000000 */
[----:B------:R-:W-:Y:S01]  /*07a0*/  UMOV UR4, 0x400 ;  /* 0x0000040000047882 */ /* 0x000fe20000000000 */
[----:B------:R-:W-:-:S03]  /*07b0*/  LEA R9, R5, R0, 0x8 ;  /* 0x0000000005097211 */ /* 0x000fc600078e40ff */
[----:B------:R-:W-:Y:S02]  /*07c0*/  LOP3.LUT R2, R2, 0x3, RZ, 0xc0, !PT ;  /* 0x0000000302027812 */ /* 0x000fe400078ec0ff */
[----:B------:R-:W1:Y:S03]  /*07d0*/  LDC.64 R6, c[0x0][0x388] ;  /* 0x0000e200ff067b82 */ /* 0x000e660000000a00 */
[----:B------:R-:W-:Y:S01]  /*07e0*/  IMAD.MOV R8, RZ, RZ, -R2 ;  /* 0x000000ffff087224 */ /* 0x000fe200078e0a02 */
[----:B0-----:R-:W-:-:S06]  /*07f0*/  ULEA UR4, UR5, UR4, 0x18 ;  /* 0x0000000405047291 */ /* 0x001fcc000f8ec0ff */
[----:B------:R-:W-:Y:S01]  /*0800*/  LEA R4, R0, UR4, 0x2 ;  /* 0x0000000400047c11 */ /* 0x000fe2000f8e10ff */
[----:B------:R-:W-:Y:S02]  /*0810*/  IMAD R0, R2, R3, R0 ;  /* 0x0000000302007224 */ /* 0x000fe400078e0200 */
[----:B-1----:R-:W-:-:S07]  /*0820*/  IMAD.WIDE.U32 R6, R9, 0x4, R6 ;  /* 0x0000000409067825 */ /* 0x002fce00078e0006 */
.L_x_27:
[----:B------:R0:W1:Y:S01]  /*0830*/  LDS R9, [R4] ;  /* 0x0000000004097984 */ /* 0x0000620000000800 */
[----:B------:R-:W-:-:S05]  /*0840*/  VIADD R8, R8, 0x1 ;  /* 0x0000000108087836 */ /* 0x000fca0000000000 */
[----:B------:R-:W-:Y:S02]  /*0850*/  ISETP.NE.AND P0, PT, R8, RZ, PT ;  /* 0x000000ff0800720c */ /* 0x000fe40003f05270 */
[C---:B0-----:R-:W-:Y:S01]  /*0860*/  LEA R4, R3.reuse, R4, 0x2 ;  /* 0x0000000403047211 */ /* 0x041fe200078e10ff */
[----:B-1----:R0:W-:Y:S02]  /*0870*/  STG.E desc[UR6][R6.64], R9 ;  /* 0x0000000906007986 */ /* 0x0021e4000c101906 */
[----:B0-----:R-:W-:-:S08]  /*0880*/  IMAD.WIDE.U32 R6, R3, 0x4, R6 ;  /* 0x0000000403067825 */ /* 0x001fd000078e0006 */
[----:B------:R-:W-:Y:S05]  /*0890*/  @P0 BRA `(.L_x_27) ;  /* 0xfffffffc00e40947 */ /* 0x000fea000383ffff */
.L_x_26:
[----:B------:R-:W-:Y:S05]  /*08a0*/  BSYNC.RECONVERGENT B0 ;  /* 0x0000000000007941 */ /* 0x000fea0003800200 */
.L_x_25:
[----:B------:R-:W-:Y:S05]  /*08b0*/  @!P1 EXIT ;  /* 0x000000000000994d */ /* 0x000fea0003800000 */
[----:B------:R-:W0:Y:S01]  /*08c0*/  S2UR UR5, SR_CgaCtaId ;  /* 0x00000000000579c3 */ /* 0x000e220000008800 */
[----:B------:R-:W-:Y:S01]  /*08d0*/  UMOV UR4, 0x400 ;  /* 0x0000040000047882 */ /* 0x000fe20000000000 */
[----:B------:R-:W-:-:S04]  /*08e0*/  IMAD R2, R5, 0x100, R0 ;  /* 0x0000010005027824 */ /* 0x000fc800078e0200 */
[----:B------:R-:W-:Y:S01]  /*08f0*/  IMAD.IADD R14, R2, 0x1, R3 ;  /* 0x00000001020e7824 */ /* 0x000fe200078e0203 */
[C---:B------:R-:W-:Y:S01]  /*0900*/  LEA R15, R3.reuse, R2, 0x1 ;  /* 0x00000002030f7211 */ /* 0x040fe200078e08ff */
[----:B------:R-:W1:Y:S01]  /*0910*/  LDC.64 R6, c[0x0][0x388] ;  /* 0x0000e200ff067b82 */ /* 0x000e620000000a00 */
[----:B------:R-:W-:Y:S01]  /*0920*/  IMAD R16, R3, 0x3, R2 ;  /* 0x0000000303107824 */ /* 0x000fe200078e0202 */
[----:B0-----:R-:W-:-:S06]  /*0930*/  ULEA UR4, UR5, UR4, 0x18 ;  /* 0x0000000405047291 */ /* 0x001fcc000f8ec0ff */
[----:B------:R-:W-:-:S07]  /*0940*/  LEA R18, R0, UR4, 0x2 ;  /* 0x0000000400127c11 */ /* 0x000fce000f8e10ff */
.L_x_28:
[C-C-:B--2---:R-:W-:Y:S01]  /*0950*/  IMAD R19, R3.reuse, 0x4, R18.reuse ;  /* 0x0000000403137824 */ /* 0x144fe200078e0212 */
[----:B------:R0:W2:Y:S01]  /*0960*/  LDS R17, [R18] ;  /* 0x0000000012117984 */ /* 0x0000a20000000800 */
[C-C-:B------:R-:W-:Y:S01]  /*0970*/  IMAD R20, R3.reuse, 0x8, R18.reuse ;  /* 0x0000000803147824 */ /* 0x140fe200078e0212 */
[C---:B------:R-:W-:Y:S01]  /*0980*/  LEA R0, R3.reuse, R0, 0x2 ;  /* 0x0000000003007211 */ /* 0x040fe200078e10ff */
[C---:B------:R-:W-:Y:S02]  /*0990*/  IMAD R22, R3.reuse, 0xc, R18 ;  /* 0x0000000c03167824 */ /* 0x040fe400078e0212 */
[----:B------:R-:W3:Y:S01]  /*09a0*/  LDS R19, [R19] ;  /* 0x0000000013137984 */ /* 0x000ee20000000800 */
[--C-:B-1----:R-:W-:Y:S01]  /*09b0*/  IMAD.WIDE.U32 R4, R2, 0x4, R6.reuse ;  /* 0x0000000402047825 */ /* 0x102fe200078e0006 */
[----:B------:R-:W-:Y:S02]  /*09c0*/  ISETP.GE.U32.AND P0, PT, R0, 0x100, PT ;  /* 0x000001000000780c */ /* 0x000fe40003f06070 */
[----:B------:R-:W1:Y:S01]  /*09d0*/  LDS R21, [R20] ;  /* 0x0000000014157984 */ /* 0x000e620000000800 */
[----:B------:R-:W-:Y:S01]  /*09e0*/  IMAD.WIDE.U32 R8, R14, 0x4, R6 ;  /* 0x000000040e087825 */ /* 0x000fe200078e0006 */
[----:B0-----:R-:W-:-:S02]  /*09f0*/  LEA R18, R3, R18, 0x4 ;  /* 0x0000001203127211 */ /* 0x001fc400078e20ff */
[----:B------:R-:W0:Y:S01]  /*0a00*/  LDS R23, [R22] ;  /* 0x0000000016177984 */ /* 0x000e220000000800 */
[----:B------:R-:W-:-:S04]  /*0a10*/  IMAD.WIDE.U32 R10, R15, 0x4, R6 ;  /* 0x000000040f0a7825 */ /* 0x000fc800078e0006 */
[----:B------:R-:W-:Y:S01]  /*0a20*/  IMAD.WIDE.U32 R12, R16, 0x4, R6 ;  /* 0x00000004100c7825 */ /* 0x000fe200078e0006 */
[----:B------:R-:W-:-:S03]  /*0a30*/  LEA R16, R3, R16, 0x2 ;  /* 0x0000001003107211 */ /* 0x000fc600078e10ff */
[C---:B------:R-:W-:Y:S02]  /*0a40*/  IMAD R14, R3.reuse, 0x4, R14 ;  /* 0x00000004030e7824 */ /* 0x040fe400078e020e */
[C---:B------:R-:W-:Y:S02]  /*0a50*/  IMAD R15, R3.reuse, 0x4, R15 ;  /* 0x00000004030f7824 */ /* 0x040fe400078e020f */
[----:B------:R-:W-:Y:S01]  /*0a60*/  IMAD R2, R3, 0x4, R2 ;  /* 0x0000000403027824 */ /* 0x000fe200078e0202 */
[----:B--2---:R2:W-:Y:S04]  /*0a70*/  STG.E desc[UR6][R4.64], R17 ;  /* 0x0000001104007986 */ /* 0x0045e8000c101906 */
[----:B---3--:R2:W-:Y:S04]  /*0a80*/  STG.E desc[UR6][R8.64], R19 ;  /* 0x0000001308007986 */ /* 0x0085e8000c101906 */
[----:B-1----:R2:W-:Y:S04]  /*0a90*/  STG.E desc[UR6][R10.64], R21 ;  /* 0x000000150a007986 */ /* 0x0025e8000c101906 */
[----:B0-----:R2:W-:Y:S01]  /*0aa0*/  STG.E desc[UR6][R12.64], R23 ;  /* 0x000000170c007986 */ /* 0x0015e2000c101906 */
[----:B------:R-:W-:Y:S05]  /*0ab0*/  @!P0 BRA `(.L_x_28) ;  /* 0xfffffffc00a48947 */ /* 0x000fea000383ffff */
[----:B------:R-:W-:Y:S05]  /*0ac0*/  EXIT ;  /* 0x000000000000794d */ /* 0x000fea0003800000 */
.L_x_29:
        /* <DEDUP_REMOVED lines=11> */
.L_x_33:


//--------------------- .nv.shared._Z16reduceHistogramsILi256EEvPKjPji --------------------------
	.section	.nv.shared._Z16reduceHistogramsILi256EEvPKjPji,"aw",@nobits
	.sectionflags	@""
	.align	16
	.zero		1024


//--------------------- .nv.shared.reserved.0     --------------------------
	.section	.nv.shared.reserved.0,"aw",@nobits
	.weak		__nv_reservedSMEM_offset_0_alias
	.size		__nv_reservedSMEM_offset_0_alias, 0, 64
	.other		__nv_reservedSMEM_offset_0_alias,@"STO_CUDA_RESERVED_SHARED STV_DEFAULT"
__nv_reservedSMEM_offset_0_alias:
	.zero		0
	.zero		64


//--------------------- .nv.shared._Z13reorderKernelPKjPjS0_S0_iii --------------------------
	.section	.nv.shared._Z13reorderKernelPKjPjS0_S0_iii,"aw",@nobits
	.sectionflags	@""
	.align	16
	.zero		1024


//--------------------- .nv.shared._Z19exclusiveScanKernelPjS_i --------------------------
	.section	.nv.shared._Z19exclusiveScanKernelPjS_i,"aw",@nobits
	.sectionflags	@""
	.align	16
.nv.shared._Z19exclusiveScanKernelPjS_i:
	.zero		3072


//--------------------- .nv.shared._Z15histogramKernelPKjPjii --------------------------
	.section	.nv.shared._Z15histogramKernelPKjPjii,"aw",@nobits
	.sectionflags	@""
	.align	16
.nv.shared._Z15histogramKernelPKjPjii:
	.zero		2048


//--------------------- .nv.constant0._Z16reduceHistogramsILi256EEvPKjPji --------------------------
	.section	.nv.constant0._Z16reduceHistogramsILi256EEvPKjPji,"a",@progbits
	.sectionflags	@""
	.align	4
.nv.constant0._Z16reduceHistogramsILi256EEvPKjPji:
	.zero		916


//--------------------- .nv.constant0._Z13reorderKernelPKjPjS0_S0_iii --------------------------
	.section	.nv.constant0._Z13reorderKernelPKjPjS0_S0_iii,"a",@progbits
	.sectionflags	@""
	.align	4
.nv.constant0._Z13reorderKernelPKjPjS0_S0_iii:
	.zero		940


//--------------------- .nv.constant0._Z19exclusiveScanKernelPjS_i --------------------------
	.section	.nv.constant0._Z19exclusiveScanKernelPjS_i,"a",@progbits
	.sectionflags	@""
	.align	4
.nv.constant0._Z19exclusiveScanKernelPjS_i:
	.zero		916


//--------------------- .nv.constant0._Z15histogramKernelPKjPjii --------------------------
	.section	.nv.constant0._Z15histogramKernelPKjPjii,"a",@progbits
	.sectionflags	@""
	.align	4
.nv.constant0._Z15histogramKernelPKjPjii:
	.zero		920


//--------------------- SYMBOLS --------------------------

	.type		.nv.reservedSmem.offset0,@object
	.size		.nv.reservedSmem.offset0,0x4
	.type		.nv.reservedSmem.cap,@object
	.size		.nv.reservedSmem.cap,0x4
